//
// Generated by NVIDIA NVVM Compiler
//
// Compiler Build ID: CL-36424714
// Cuda compilation tools, release 13.0, V13.0.88
// Based on NVVM 20.0.0
//

.version 9.0
.target sm_100
.address_size 64

	// .globl	_Z24bitshift_norm_fwd_kernelPKfS0_Pfiiii
// _ZZ24bitshift_norm_fwd_kernelPKfS0_PfiiiiE5sdata has been demoted
// _ZZ24bitshift_norm_fwd_kernelPKfS0_PfiiiiE7k_shift has been demoted

.visible .entry _Z24bitshift_norm_fwd_kernelPKfS0_Pfiiii(
	.param .u64 .ptr .align 1 _Z24bitshift_norm_fwd_kernelPKfS0_Pfiiii_param_0,
	.param .u64 .ptr .align 1 _Z24bitshift_norm_fwd_kernelPKfS0_Pfiiii_param_1,
	.param .u64 .ptr .align 1 _Z24bitshift_norm_fwd_kernelPKfS0_Pfiiii_param_2,
	.param .u32 _Z24bitshift_norm_fwd_kernelPKfS0_Pfiiii_param_3,
	.param .u32 _Z24bitshift_norm_fwd_kernelPKfS0_Pfiiii_param_4,
	.param .u32 _Z24bitshift_norm_fwd_kernelPKfS0_Pfiiii_param_5,
	.param .u32 _Z24bitshift_norm_fwd_kernelPKfS0_Pfiiii_param_6
)
{
	.reg .pred 	%p<19>;
	.reg .b32 	%r<39>;
	.reg .b32 	%f<88>;
	.reg .b64 	%rd<19>;
	// demoted variable
	.shared .align 4 .b8 _ZZ24bitshift_norm_fwd_kernelPKfS0_PfiiiiE5sdata[1024];
	// demoted variable
	.shared .align 4 .u32 _ZZ24bitshift_norm_fwd_kernelPKfS0_PfiiiiE7k_shift;
	ld.param.u64 	%rd5, [_Z24bitshift_norm_fwd_kernelPKfS0_Pfiiii_param_0];
	ld.param.u64 	%rd6, [_Z24bitshift_norm_fwd_kernelPKfS0_Pfiiii_param_1];
	ld.param.u64 	%rd7, [_Z24bitshift_norm_fwd_kernelPKfS0_Pfiiii_param_2];
	ld.param.u32 	%r15, [_Z24bitshift_norm_fwd_kernelPKfS0_Pfiiii_param_3];
	ld.param.u32 	%r16, [_Z24bitshift_norm_fwd_kernelPKfS0_Pfiiii_param_4];
	ld.param.u32 	%r14, [_Z24bitshift_norm_fwd_kernelPKfS0_Pfiiii_param_5];
	mov.u32 	%r1, %ctaid.x;
	mul.lo.s32 	%r17, %r16, %r15;
	setp.ge.s32 	%p1, %r1, %r17;
	@%p1 bra 	$L__BB0_19;
	cvta.to.global.u64 	%rd8, %rd5;
	mul.lo.s32 	%r18, %r14, %r1;
	cvt.s64.s32 	%rd1, %r18;
	mul.wide.s32 	%rd9, %r18, 4;
	add.s64 	%rd2, %rd8, %rd9;
	mov.u32 	%r38, %tid.x;
	setp.ge.s32 	%p2, %r38, %r14;
	mov.f32 	%f86, 0f00000000;
	@%p2 bra 	$L__BB0_4;
	mov.f32 	%f86, 0f00000000;
	mov.u32 	%r3, %ntid.x;
	mov.u32 	%r35, %r38;
$L__BB0_3:
	mul.wide.s32 	%rd10, %r35, 4;
	add.s64 	%rd11, %rd2, %rd10;
	ld.global.nc.f32 	%f12, [%rd11];
	fma.rn.f32 	%f86, %f12, %f12, %f86;
	add.s32 	%r35, %r35, %r3;
	setp.lt.s32 	%p3, %r35, %r14;
	@%p3 bra 	$L__BB0_3;
$L__BB0_4:
	shl.b32 	%r19, %r38, 2;
	mov.u32 	%r20, _ZZ24bitshift_norm_fwd_kernelPKfS0_PfiiiiE5sdata;
	add.s32 	%r6, %r20, %r19;
	st.shared.f32 	[%r6], %f86;
	bar.sync 	0;
	mov.u32 	%r7, %ntid.x;
	setp.lt.u32 	%p4, %r7, 2;
	@%p4 bra 	$L__BB0_9;
	mov.u32 	%r36, %r7;
$L__BB0_6:
	shr.u32 	%r9, %r36, 1;
	setp.ge.u32 	%p5, %r38, %r9;
	@%p5 bra 	$L__BB0_8;
	shl.b32 	%r21, %r9, 2;
	add.s32 	%r22, %r6, %r21;
	ld.shared.f32 	%f13, [%r22];
	ld.shared.f32 	%f14, [%r6];
	add.f32 	%f15, %f13, %f14;
	st.shared.f32 	[%r6], %f15;
$L__BB0_8:
	bar.sync 	0;
	setp.gt.u32 	%p6, %r36, 3;
	mov.u32 	%r36, %r9;
	@%p6 bra 	$L__BB0_6;
$L__BB0_9:
	setp.ne.s32 	%p7, %r38, 0;
	@%p7 bra 	$L__BB0_13;
	ld.shared.f32 	%f16, [_ZZ24bitshift_norm_fwd_kernelPKfS0_PfiiiiE5sdata];
	cvt.rn.f32.s32 	%f17, %r14;
	div.rn.f32 	%f4, %f16, %f17;
	setp.lt.f32 	%p8, %f4, 0f3089705F;
	mov.b32 	%r37, 0;
	@%p8 bra 	$L__BB0_12;
	sqrt.rn.f32 	%f18, %f4;
	setp.lt.f32 	%p9, %f18, 0f00800000;
	mul.f32 	%f19, %f18, 0f4B000000;
	selp.f32 	%f20, %f19, %f18, %p9;
	selp.f32 	%f21, 0fC1B80000, 0f00000000, %p9;
	mov.b32 	%r24, %f20;
	add.s32 	%r25, %r24, -1060439283;
	and.b32  	%r26, %r25, -8388608;
	sub.s32 	%r27, %r24, %r26;
	mov.b32 	%f22, %r27;
	cvt.rn.f32.s32 	%f23, %r26;
	fma.rn.f32 	%f24, %f23, 0f34000000, %f21;
	add.f32 	%f25, %f22, 0fBF800000;
	fma.rn.f32 	%f26, %f25, 0f3DC6B27F, 0fBE2C7F30;
	fma.rn.f32 	%f27, %f26, %f25, 0f3E2FCF2A;
	fma.rn.f32 	%f28, %f27, %f25, 0fBE374E43;
	fma.rn.f32 	%f29, %f28, %f25, 0f3E520BF4;
	fma.rn.f32 	%f30, %f29, %f25, 0fBE763C8B;
	fma.rn.f32 	%f31, %f30, %f25, 0f3E93BF99;
	fma.rn.f32 	%f32, %f31, %f25, 0fBEB8AA49;
	fma.rn.f32 	%f33, %f32, %f25, 0f3EF6384A;
	fma.rn.f32 	%f34, %f33, %f25, 0fBF38AA3B;
	mul.f32 	%f35, %f25, %f34;
	mul.f32 	%f36, %f25, %f35;
	fma.rn.f32 	%f37, %f25, 0f3FB8AA3B, %f36;
	add.f32 	%f38, %f24, %f37;
	setp.gt.u32 	%p10, %r24, 2139095039;
	fma.rn.f32 	%f39, %f20, 0f7F800000, 0f7F800000;
	selp.f32 	%f40, %f39, %f38, %p10;
	setp.eq.f32 	%p11, %f20, 0f00000000;
	cvt.rmi.f32.f32 	%f41, %f40;
	selp.f32 	%f42, 0fFF800000, %f41, %p11;
	cvt.rzi.s32.f32 	%r37, %f42;
$L__BB0_12:
	max.s32 	%r28, %r37, 0;
	st.shared.u32 	[_ZZ24bitshift_norm_fwd_kernelPKfS0_PfiiiiE7k_shift], %r28;
$L__BB0_13:
	bar.sync 	0;
	ld.shared.u32 	%r29, [_ZZ24bitshift_norm_fwd_kernelPKfS0_PfiiiiE7k_shift];
	cvt.rn.f32.s32 	%f5, %r29;
	setp.eq.s32 	%p12, %r29, 0;
	mov.f32 	%f87, 0f3F800000;
	@%p12 bra 	$L__BB0_16;
	mov.f32 	%f44, 0f00000000;
	mov.f32 	%f45, 0f3F000000;
	mul.rn.f32 	%f46, %f45, %f44;
	mov.f32 	%f47, 0f3DF6384F;
	mul.rn.f32 	%f48, %f47, %f44;
	mul.f32 	%f49, %f48, 0f40400000;
	fma.rn.f32 	%f50, %f46, 0f3FB8AA3B, 0f00000000;
	add.f32 	%f51, %f50, 0f00000000;
	fma.rn.f32 	%f52, %f49, %f46, %f51;
	fma.rn.f32 	%f53, %f48, 0f00000000, %f52;
	mov.f32 	%f54, 0f3F800000;
	add.rn.f32 	%f55, %f54, %f53;
	mul.rn.f32 	%f56, %f55, %f5;
	cvt.rni.f32.f32 	%f57, %f56;
	sub.f32 	%f58, %f56, %f57;
	neg.f32 	%f59, %f56;
	fma.rn.f32 	%f60, %f55, %f5, %f59;
	mov.f32 	%f61, 0fBF800000;
	add.rn.f32 	%f62, %f55, %f61;
	neg.f32 	%f63, %f62;
	add.rn.f32 	%f64, %f53, %f63;
	fma.rn.f32 	%f65, %f64, %f5, %f60;
	add.f32 	%f66, %f58, %f65;
	setp.gt.f32 	%p13, %f57, 0f00000000;
	selp.b32 	%r30, 0, -2097152000, %p13;
	abs.f32 	%f67, %f5;
	setp.num.f32 	%p14, %f67, %f67;
	setp.lt.f32 	%p15, %f56, 0f00000000;
	selp.f32 	%f68, 0f00000000, 0f7F800000, %p15;
	abs.f32 	%f69, %f56;
	setp.gt.f32 	%p16, %f69, 0f43180000;
	cvt.rzi.s32.f32 	%r31, %f57;
	shl.b32 	%r32, %r31, 23;
	sub.s32 	%r33, %r32, %r30;
	mov.b32 	%f70, %r33;
	add.s32 	%r34, %r30, 2130706432;
	mov.b32 	%f71, %r34;
	fma.rn.f32 	%f72, %f66, 0f391FCB8E, 0f3AAF85ED;
	fma.rn.f32 	%f73, %f72, %f66, 0f3C1D9856;
	fma.rn.f32 	%f74, %f73, %f66, 0f3D6357BB;
	fma.rn.f32 	%f75, %f74, %f66, 0f3E75FDEC;
	fma.rn.f32 	%f76, %f75, %f66, 0f3F317218;
	fma.rn.f32 	%f77, %f76, %f66, 0f3F800000;
	mul.f32 	%f78, %f77, %f71;
	mul.f32 	%f79, %f78, %f70;
	selp.f32 	%f87, %f68, %f79, %p16;
	@%p14 bra 	$L__BB0_16;
	mov.f32 	%f80, 0f40000000;
	add.rn.f32 	%f87, %f80, %f5;
$L__BB0_16:
	setp.ge.s32 	%p17, %r38, %r14;
	@%p17 bra 	$L__BB0_19;
	cvta.to.global.u64 	%rd3, %rd6;
	cvta.to.global.u64 	%rd4, %rd7;
	rcp.rn.f32 	%f9, %f87;
$L__BB0_18:
	cvt.s64.s32 	%rd12, %r38;
	mul.wide.s32 	%rd13, %r38, 4;
	add.s64 	%rd14, %rd2, %rd13;
	ld.global.nc.f32 	%f81, [%rd14];
	mul.f32 	%f82, %f9, %f81;
	add.s64 	%rd15, %rd3, %rd13;
	ld.global.nc.f32 	%f83, [%rd15];
	mul.f32 	%f84, %f82, %f83;
	add.s64 	%rd16, %rd12, %rd1;
	shl.b64 	%rd17, %rd16, 2;
	add.s64 	%rd18, %rd4, %rd17;
	st.global.f32 	[%rd18], %f84;
	add.s32 	%r38, %r38, %r7;
	setp.lt.s32 	%p18, %r38, %r14;
	@%p18 bra 	$L__BB0_18;
$L__BB0_19:
	ret;

}


// ===== COMPILED SASS (sm_100) =====

	.target	sm_100

	.elftype	@"ET_EXEC"


//--------------------- .note.nv.tkinfo           --------------------------
	.section	.note.nv.tkinfo,"",@"SHT_NOTE"
	.sectionflags	@"SHF_NOTE_NV_TKINFO"
	.tkinfo
        /*0018*/ 	.word	0x00000002
        /*0030*/ 	.string	""
        /*0030*/ 	.string	"ptxas"
        /*0030*/ 	.string	"Cuda compilation tools, release 13.0, V13.0.88"
        /*0030*/ 	.string	"Build cuda_13.0.r13.0/compiler.36424714_0"
        /*0030*/ 	.string	"-arch sm_100 -m 64 "



//--------------------- .note.nv.cuinfo           --------------------------
	.section	.note.nv.cuinfo,"",@"SHT_NOTE"
	.sectionflags	@"SHF_NOTE_NV_CUINFO"
        /*0018*/ 	.short	0x0002
        /*001a*/ 	.short	0x0064
        /*001c*/ 	.short	0x0082
	.zero		2


//--------------------- .nv.info                  --------------------------
	.section	.nv.info,"",@"SHT_CUDA_INFO"
	.align	4


	//----- nvinfo : EIATTR_REGCOUNT
	.align		4
        /*0000*/ 	.byte	0x04, 0x2f
        /*0002*/ 	.short	(.L_1 - .L_0)
	.align		4
.L_0:
        /*0004*/ 	.word	index@(_Z24bitshift_norm_fwd_kernelPKfS0_Pfiiii)
        /*0008*/ 	.word	0x00000014


	//----- nvinfo : EIATTR_FRAME_SIZE
	.align		4
.L_1:
        /*000c*/ 	.byte	0x04, 0x11
        /*000e*/ 	.short	(.L_3 - .L_2)
	.align		4
.L_2:
        /*0010*/ 	.word	index@($__internal_2_$__cuda_sm3x_div_rn_noftz_f32_slowpath)
        /*0014*/ 	.word	0x00000000


	//----- nvinfo : EIATTR_FRAME_SIZE
	.align		4
.L_3:
        /*0018*/ 	.byte	0x04, 0x11
        /*001a*/ 	.short	(.L_5 - .L_4)
	.align		4
.L_4:
        /*001c*/ 	.word	index@($__internal_1_$__cuda_sm20_sqrt_rn_f32_slowpath)
        /*0020*/ 	.word	0x00000000


	//----- nvinfo : EIATTR_FRAME_SIZE
	.align		4
.L_5:
        /*0024*/ 	.byte	0x04, 0x11
        /*0026*/ 	.short	(.L_7 - .L_6)
	.align		4
.L_6:
        /*0028*/ 	.word	index@($__internal_0_$__cuda_sm20_rcp_rn_f32_slowpath)
        /*002c*/ 	.word	0x00000000


	//----- nvinfo : EIATTR_FRAME_SIZE
	.align		4
.L_7:
        /*0030*/ 	.byte	0x04, 0x11
        /*0032*/ 	.short	(.L_9 - .L_8)
	.align		4
.L_8:
        /*0034*/ 	.word	index@(_Z24bitshift_norm_fwd_kernelPKfS0_Pfiiii)
        /*0038*/ 	.word	0x00000000


	//----- nvinfo : EIATTR_MIN_STACK_SIZE
	.align		4
.L_9:
        /*003c*/ 	.byte	0x04, 0x12
        /*003e*/ 	.short	(.L_11 - .L_10)
	.align		4
.L_10:
        /*0040*/ 	.word	index@(_Z24bitshift_norm_fwd_kernelPKfS0_Pfiiii)
        /*0044*/ 	.word	0x00000000
.L_11:


//--------------------- .nv.compat                --------------------------
	.section	.nv.compat,"",@"SHT_CUDA_COMPAT_INFO"
	.align	4
        /*0000*/ 	.byte	0x02, 0x09, 0x00, 0x00, 0x02, 0x02, 0x01, 0x00, 0x02, 0x05, 0x05, 0x00, 0x03, 0x07, 0x01, 0x01
        /*0010*/ 	.byte	0x02, 0x03, 0x00, 0x00, 0x02, 0x06, 0x01, 0x00, 0x04, 0x0b, 0x08, 0x00, 0x01, 0x00, 0x00, 0x00
        /*0020*/ 	.byte	0x00, 0x00, 0x00, 0x00


//--------------------- .nv.info._Z24bitshift_norm_fwd_kernelPKfS0_Pfiiii --------------------------
	.section	.nv.info._Z24bitshift_norm_fwd_kernelPKfS0_Pfiiii,"",@"SHT_CUDA_INFO"
	.sectionflags	@""
	.align	4


	//----- nvinfo : EIATTR_CUDA_API_VERSION
	.align		4
        /*0000*/ 	.byte	0x04, 0x37
        /*0002*/ 	.short	(.L_13 - .L_12)
.L_12:
        /*0004*/ 	.word	0x00000082


	//----- nvinfo : EIATTR_KPARAM_INFO
	.align		4
.L_13:
        /*0008*/ 	.byte	0x04, 0x17
        /*000a*/ 	.short	(.L_15 - .L_14)
.L_14:
        /*000c*/ 	.word	0x00000000
        /*0010*/ 	.short	0x0006
        /*0012*/ 	.short	0x0024
        /*0014*/ 	.byte	0x00, 0xf0, 0x11, 0x00


	//----- nvinfo : EIATTR_KPARAM_INFO
	.align		4
.L_15:
        /*0018*/ 	.byte	0x04, 0x17
        /*001a*/ 	.short	(.L_17 - .L_16)
.L_16:
        /*001c*/ 	.word	0x00000000
        /*0020*/ 	.short	0x0005
        /*0022*/ 	.short	0x0020
        /*0024*/ 	.byte	0x00, 0xf0, 0x11, 0x00


	//----- nvinfo : EIATTR_KPARAM_INFO
	.align		4
.L_17:
        /*0028*/ 	.byte	0x04, 0x17
        /*002a*/ 	.short	(.L_19 - .L_18)
.L_18:
        /*002c*/ 	.word	0x00000000
        /*0030*/ 	.short	0x0004
        /*0032*/ 	.short	0x001c
        /*0034*/ 	.byte	0x00, 0xf0, 0x11, 0x00


	//----- nvinfo : EIATTR_KPARAM_INFO
	.align		4
.L_19:
        /*0038*/ 	.byte	0x04, 0x17
        /*003a*/ 	.short	(.L_21 - .L_20)
.L_20:
        /*003c*/ 	.word	0x00000000
        /*0040*/ 	.short	0x0003
        /*0042*/ 	.short	0x0018
        /*0044*/ 	.byte	0x00, 0xf0, 0x11, 0x00


	//----- nvinfo : EIATTR_KPARAM_INFO
	.align		4
.L_21:
        /*0048*/ 	.byte	0x04, 0x17
        /*004a*/ 	.short	(.L_23 - .L_22)
.L_22:
        /*004c*/ 	.word	0x00000000
        /*0050*/ 	.short	0x0002
        /*0052*/ 	.short	0x0010
        /*0054*/ 	.byte	0x00, 0xf5, 0x21, 0x00


	//----- nvinfo : EIATTR_KPARAM_INFO
	.align		4
.L_23:
        /*0058*/ 	.byte	0x04, 0x17
        /*005a*/ 	.short	(.L_25 - .L_24)
.L_24:
        /*005c*/ 	.word	0x00000000
        /*0060*/ 	.short	0x0001
        /*0062*/ 	.short	0x0008
        /*0064*/ 	.byte	0x00, 0xf5, 0x21, 0x00


	//----- nvinfo : EIATTR_KPARAM_INFO
	.align		4
.L_25:
        /*0068*/ 	.byte	0x04, 0x17
        /*006a*/ 	.short	(.L_27 - .L_26)
.L_26:
        /*006c*/ 	.word	0x00000000
        /*0070*/ 	.short	0x0000
        /*0072*/ 	.short	0x0000
        /*0074*/ 	.byte	0x00, 0xf5, 0x21, 0x00


	//----- nvinfo : EIATTR_SPARSE_MMA_MASK
	.align		4
.L_27:
        /*0078*/ 	.byte	0x03, 0x50
        /*007a*/ 	.short	0x0000


	//----- nvinfo : EIATTR_MAXREG_COUNT
	.align		4
        /*007c*/ 	.byte	0x03, 0x1b
        /*007e*/ 	.short	0x00ff


	//----- nvinfo : EIATTR_NUM_BARRIERS
	.align		4
        /*0080*/ 	.byte	0x02, 0x4c
        /*0082*/ 	.byte	0x01
	.zero		1


	//----- nvinfo : EIATTR_MERCURY_ISA_VERSION
	.align		4
        /*0084*/ 	.byte	0x03, 0x5f
        /*0086*/ 	.short	0x0101


	//----- nvinfo : EIATTR_VRC_CTA_INIT_COUNT
	.align		4
        /*0088*/ 	.byte	0x02, 0x4a
	.zero		1
	.zero		1


	//----- nvinfo : EIATTR_EXIT_INSTR_OFFSETS
	.align		4
        /*008c*/ 	.byte	0x04, 0x1c
        /*008e*/ 	.short	(.L_29 - .L_28)


	//   ....[0]....
.L_28:
        /*0090*/ 	.word	0x00000050


	//   ....[1]....
        /*0094*/ 	.word	0x00000a70


	//   ....[2]....
        /*0098*/ 	.word	0x00000c50


	//----- nvinfo : EIATTR_CRS_STACK_SIZE
	.align		4
.L_29:
        /*009c*/ 	.byte	0x04, 0x1e
        /*009e*/ 	.short	(.L_31 - .L_30)
.L_30:
        /*00a0*/ 	.word	0x00000000


	//----- nvinfo : EIATTR_CBANK_PARAM_SIZE
	.align		4
.L_31:
        /*00a4*/ 	.byte	0x03, 0x19
        /*00a6*/ 	.short	0x0028


	//----- nvinfo : EIATTR_PARAM_CBANK
	.align		4
        /*00a8*/ 	.byte	0x04, 0x0a
        /*00aa*/ 	.short	(.L_33 - .L_32)
	.align		4
.L_32:
        /*00ac*/ 	.word	index@(.nv.constant0._Z24bitshift_norm_fwd_kernelPKfS0_Pfiiii)
        /*00b0*/ 	.short	0x0380
        /*00b2*/ 	.short	0x0028


	//----- nvinfo : EIATTR_SW_WAR
	.align		4
.L_33:
        /*00b4*/ 	.byte	0x04, 0x36
        /*00b6*/ 	.short	(.L_35 - .L_34)
.L_34:
        /*00b8*/ 	.word	0x00000008
.L_35:


//--------------------- .nv.callgraph             --------------------------
	.section	.nv.callgraph,"",@"SHT_CUDA_CALLGRAPH"
	.align	4
	.sectionentsize	8
	.align		4
        /*0000*/ 	.word	0x00000000
	.align		4
        /*0004*/ 	.word	0xffffffff
	.align		4
        /*0008*/ 	.word	0x00000000
	.align		4
        /*000c*/ 	.word	0xfffffffe
	.align		4
        /*0010*/ 	.word	0x00000000
	.align		4
        /*0014*/ 	.word	0xfffffffd
	.align		4
        /*0018*/ 	.word	0x00000000
	.align		4
        /*001c*/ 	.word	0xfffffffc


//--------------------- .text._Z24bitshift_norm_fwd_kernelPKfS0_Pfiiii --------------------------
	.section	.text._Z24bitshift_norm_fwd_kernelPKfS0_Pfiiii,"ax",@progbits
	.align	128
        .global         _Z24bitshift_norm_fwd_kernelPKfS0_Pfiiii
        .type           _Z24bitshift_norm_fwd_kernelPKfS0_Pfiiii,@function
        .size           _Z24bitshift_norm_fwd_kernelPKfS0_Pfiiii,(.L_x_31 - _Z24bitshift_norm_fwd_kernelPKfS0_Pfiiii)
        .other          _Z24bitshift_norm_fwd_kernelPKfS0_Pfiiii,@"STO_CUDA_ENTRY STV_DEFAULT"
_Z24bitshift_norm_fwd_kernelPKfS0_Pfiiii:
.text._Z24bitshift_norm_fwd_kernelPKfS0_Pfiiii:
[----:B------:R-:W-:Y:S08]  /*0000*/  LDC R1, c[0x0][0x37c] ;  /* 0x0000df00ff017b82 */ /* 0x000ff00000000800 */
[----:B------:R-:W0:Y:S08]  /*0010*/  LDC.64 R2, c[0x0][0x398] ;  /* 0x0000e600ff027b82 */ /* 0x000e300000000a00 */
[----:B------:R-:W1:Y:S01]  /*0020*/  S2UR UR4, SR_CTAID.X ;  /* 0x00000000000479c3 */ /* 0x000e620000002500 */
[----:B0-----:R-:W-:-:S05]  /*0030*/  IMAD R0, R3, R2, RZ ;  /* 0x0000000203007224 */ /* 0x001fca00078e02ff */
[----:B-1----:R-:W-:-:S13]  /*0040*/  ISETP.LE.AND P0, PT, R0, UR4, PT ;  /* 0x0000000400007c0c */ /* 0x002fda000bf03270 */
[----:B------:R-:W-:Y:S05]  /*0050*/  @P0 EXIT ;  /* 0x000000000000094d */ /* 0x000fea0003800000 */
[----:B------:R-:W0:Y:S01]  /*0060*/  S2R R7, SR_TID.X ;  /* 0x0000000000077919 */ /* 0x000e220000002100 */
[----:B------:R-:W1:Y:S01]  /*0070*/  LDC R10, c[0x0][0x3a0] ;  /* 0x0000e800ff0a7b82 */ /* 0x000e620000000800 */
[----:B------:R-:W2:Y:S01]  /*0080*/  LDCU.64 UR8, c[0x0][0x358] ;  /* 0x00006b00ff0877ac */ /* 0x000ea20008000a00 */
[----:B------:R-:W-:Y:S01]  /*0090*/  BSSY.RECONVERGENT B0, `(.L_x_0) ;  /* 0x0000010000007945 */ /* 0x000fe20003800200 */
[----:B------:R-:W-:-:S05]  /*00a0*/  IMAD.MOV.U32 R0, RZ, RZ, RZ ;  /* 0x000000ffff007224 */ /* 0x000fca00078e00ff */
[----:B------:R-:W3:Y:S01]  /*00b0*/  LDC.64 R4, c[0x0][0x380] ;  /* 0x0000e000ff047b82 */ /* 0x000ee20000000a00 */
[----:B-1----:R-:W-:Y:S01]  /*00c0*/  IMAD R2, R10, UR4, RZ ;  /* 0x000000040a027c24 */ /* 0x002fe2000f8e02ff */
[----:B0-----:R-:W-:-:S03]  /*00d0*/  ISETP.GE.AND P0, PT, R7, R10, PT ;  /* 0x0000000a0700720c */ /* 0x001fc60003f06270 */
[----:B---3--:R-:W-:-:S10]  /*00e0*/  IMAD.WIDE R4, R2, 0x4, R4 ;  /* 0x0000000402047825 */ /* 0x008fd400078e0204 */
[----:B--2---:R-:W-:Y:S05]  /*00f0*/  @P0 BRA `(.L_x_1) ;  /* 0x0000000000240947 */ /* 0x004fea0003800000 */
[----:B------:R-:W0:Y:S01]  /*0100*/  LDC R6, c[0x0][0x360] ;  /* 0x0000d800ff067b82 */ /* 0x000e220000000800 */
[----:B------:R-:W-:Y:S01]  /*0110*/  IMAD.MOV.U32 R0, RZ, RZ, RZ ;  /* 0x000000ffff007224 */ /* 0x000fe200078e00ff */
[----:B------:R-:W-:-:S07]  /*0120*/  MOV R3, R7 ;  /* 0x0000000700037202 */ /* 0x000fce0000000f00 */
.L_x_2:
[----:B------:R-:W-:-:S06]  /*0130*/  IMAD.WIDE R8, R3, 0x4, R4 ;  /* 0x0000000403087825 */ /* 0x000fcc00078e0204 */
[----:B------:R-:W2:Y:S01]  /*0140*/  LDG.E.CONSTANT R9, desc[UR8][R8.64] ;  /* 0x0000000808097981 */ /* 0x000ea2000c1e9900 */
[----:B0-----:R-:W-:-:S05]  /*0150*/  IMAD.IADD R3, R6, 0x1, R3 ;  /* 0x0000000106037824 */ /* 0x001fca00078e0203 */
[----:B------:R-:W-:Y:S01]  /*0160*/  ISETP.GE.AND P0, PT, R3, R10, PT ;  /* 0x0000000a0300720c */ /* 0x000fe20003f06270 */
[----:B--2---:R-:W-:-:S12]  /*0170*/  FFMA R0, R9, R9, R0 ;  /* 0x0000000909007223 */ /* 0x004fd80000000000 */
[----:B------:R-:W-:Y:S05]  /*0180*/  @!P0 BRA `(.L_x_2) ;  /* 0xfffffffc00e88947 */ /* 0x000fea000383ffff */
.L_x_1:
[----:B------:R-:W-:Y:S05]  /*0190*/  BSYNC.RECONVERGENT B0 ;  /* 0x0000000000007941 */ /* 0x000fea0003800200 */
.L_x_0:
[----:B------:R-:W0:Y:S01]  /*01a0*/  S2UR UR5, SR_CgaCtaId ;  /* 0x00000000000579c3 */ /* 0x000e220000008800 */
[----:B------:R-:W-:Y:S01]  /*01b0*/  UMOV UR4, 0x400 ;  /* 0x0000040000047882 */ /* 0x000fe20000000000 */
[----:B------:R-:W1:Y:S01]  /*01c0*/  LDCU UR6, c[0x0][0x360] ;  /* 0x00006c00ff0677ac */ /* 0x000e620008000800 */
[----:B------:R-:W-:Y:S01]  /*01d0*/  ISETP.NE.AND P1, PT, R7, RZ, PT ;  /* 0x000000ff0700720c */ /* 0x000fe20003f25270 */
[----:B-1----:R-:W-:Y:S02]  /*01e0*/  UISETP.GE.U32.AND UP0, UPT, UR6, 0x2, UPT ;  /* 0x000000020600788c */ /* 0x002fe4000bf06070 */
[----:B0-----:R-:W-:-:S06]  /*01f0*/  ULEA UR4, UR5, UR4, 0x18 ;  /* 0x0000000405047291 */ /* 0x001fcc000f8ec0ff */
[----:B------:R-:W-:-:S05]  /*0200*/  LEA R9, R7, UR4, 0x2 ;  /* 0x0000000407097c11 */ /* 0x000fca000f8e10ff */
[----:B------:R0:W-:Y:S01]  /*0210*/  STS [R9], R0 ;  /* 0x0000000009007388 */ /* 0x0001e20000000800 */
[----:B------:R-:W-:Y:S06]  /*0220*/  BAR.SYNC.DEFER_BLOCKING 0x0 ;  /* 0x0000000000007b1d */ /* 0x000fec0000010000 */
[----:B------:R-:W-:Y:S05]  /*0230*/  BRA.U !UP0, `(.L_x_3) ;  /* 0x0000000108307547 */ /* 0x000fea000b800000 */
[----:B0-----:R-:W-:-:S07]  /*0240*/  IMAD.U32 R0, RZ, RZ, UR6 ;  /* 0x00000006ff007e24 */ /* 0x001fce000f8e00ff */
.L_x_4:
[----:B------:R-:W-:-:S04]  /*0250*/  SHF.R.U32.HI R8, RZ, 0x1, R0 ;  /* 0x00000001ff087819 */ /* 0x000fc80000011600 */
[----:B------:R-:W-:-:S13]  /*0260*/  ISETP.GE.U32.AND P0, PT, R7, R8, PT ;  /* 0x000000080700720c */ /* 0x000fda0003f06070 */
[----:B------:R-:W-:Y:S01]  /*0270*/  @!P0 LEA R3, R8, R9, 0x2 ;  /* 0x0000000908038211 */ /* 0x000fe200078e10ff */
[----:B------:R-:W-:Y:S05]  /*0280*/  @!P0 LDS R6, [R9] ;  /* 0x0000000009068984 */ /* 0x000fea0000000800 */
[----:B------:R-:W0:Y:S02]  /*0290*/  @!P0 LDS R3, [R3] ;  /* 0x0000000003038984 */ /* 0x000e240000000800 */
[----:B0-----:R-:W-:-:S05]  /*02a0*/  @!P0 FADD R6, R3, R6 ;  /* 0x0000000603068221 */ /* 0x001fca0000000000 */
[----:B------:R1:W-:Y:S01]  /*02b0*/  @!P0 STS [R9], R6 ;  /* 0x0000000609008388 */ /* 0x0003e20000000800 */
[----:B------:R-:W-:Y:S01]  /*02c0*/  BAR.SYNC.DEFER_BLOCKING 0x0 ;  /* 0x0000000000007b1d */ /* 0x000fe20000010000 */
[----:B------:R-:W-:Y:S01]  /*02d0*/  ISETP.GT.U32.AND P0, PT, R0, 0x3, PT ;  /* 0x000000030000780c */ /* 0x000fe20003f04070 */
[----:B------:R-:W-:-:S12]  /*02e0*/  IMAD.MOV.U32 R0, RZ, RZ, R8 ;  /* 0x000000ffff007224 */ /* 0x000fd800078e0008 */
[----:B-1----:R-:W-:Y:S05]  /*02f0*/  @P0 BRA `(.L_x_4) ;  /* 0xfffffffc00d40947 */ /* 0x002fea000383ffff */
.L_x_3:
[----:B------:R-:W-:Y:S04]  /*0300*/  BSSY.RECONVERGENT B0, `(.L_x_5) ;  /* 0x000004b000007945 */ /* 0x000fe80003800200 */
[----:B------:R-:W-:Y:S05]  /*0310*/  @P1 BRA `(.L_x_6) ;  /* 0x0000000400241947 */ /* 0x000fea0003800000 */
[----:B------:R-:W1:Y:S01]  /*0320*/  S2UR UR5, SR_CgaCtaId ;  /* 0x00000000000579c3 */ /* 0x000e620000008800 */
[----:B------:R-:W-:Y:S02]  /*0330*/  UMOV UR4, 0x400 ;  /* 0x0000040000047882 */ /* 0x000fe40000000000 */
[----:B-1----:R-:W-:Y:S01]  /*0340*/  ULEA UR4, UR5, UR4, 0x18 ;  /* 0x0000000405047291 */ /* 0x002fe2000f8ec0ff */
[----:B------:R-:W1:Y:S08]  /*0350*/  LDCU UR5, c[0x0][0x3a0] ;  /* 0x00007400ff0577ac */ /* 0x000e700008000800 */
[----:B0-----:R-:W0:Y:S01]  /*0360*/  LDS R0, [UR4] ;  /* 0x00000004ff007984 */ /* 0x001e220008000800 */
[----:B-1----:R-:W-:-:S04]  /*0370*/  I2FP.F32.S32 R3, UR5 ;  /* 0x0000000500037c45 */ /* 0x002fc80008201400 */
[----:B------:R-:W1:Y:S02]  /*0380*/  MUFU.RCP R6, R3 ;  /* 0x0000000300067308 */ /* 0x000e640000001000 */
[----:B-1----:R-:W-:-:S04]  /*0390*/  FFMA R9, -R3, R6, 1 ;  /* 0x3f80000003097423 */ /* 0x002fc80000000106 */
[----:B------:R-:W-:Y:S02]  /*03a0*/  FFMA R9, R6, R9, R6 ;  /* 0x0000000906097223 */ /* 0x000fe40000000006 */
[----:B0-----:R-:W0:Y:S02]  /*03b0*/  FCHK P0, R0, R3 ;  /* 0x0000000300007302 */ /* 0x001e240000000000 */
[----:B------:R-:W-:-:S04]  /*03c0*/  FFMA R6, R0, R9, RZ ;  /* 0x0000000900067223 */ /* 0x000fc800000000ff */
[----:B------:R-:W-:-:S04]  /*03d0*/  FFMA R8, -R3, R6, R0 ;  /* 0x0000000603087223 */ /* 0x000fc80000000100 */
[----:B------:R-:W-:Y:S01]  /*03e0*/  FFMA R6, R9, R8, R6 ;  /* 0x0000000809067223 */ /* 0x000fe20000000006 */
[----:B0-----:R-:W-:Y:S06]  /*03f0*/  @!P0 BRA `(.L_x_7) ;  /* 0x00000000000c8947 */ /* 0x001fec0003800000 */
[----:B------:R-:W-:-:S07]  /*0400*/  MOV R6, 0x420 ;  /* 0x0000042000067802 */ /* 0x000fce0000000f00 */
[----:B------:R-:W-:Y:S05]  /*0410*/  CALL.REL.NOINC `($__internal_2_$__cuda_sm3x_div_rn_noftz_f32_slowpath) ;  /* 0x0000000c00387944 */ /* 0x000fea0003c00000 */
[----:B------:R-:W-:-:S07]  /*0420*/  IMAD.MOV.U32 R6, RZ, RZ, R0 ;  /* 0x000000ffff067224 */ /* 0x000fce00078e0000 */
.L_x_7:
[----:B------:R-:W-:Y:S01]  /*0430*/  FSETP.GEU.AND P0, PT, R6, 9.9999997171806853657e-10, PT ;  /* 0x3089705f0600780b */ /* 0x000fe20003f0e000 */
[----:B------:R-:W-:Y:S01]  /*0440*/  BSSY.RECONVERGENT B1, `(.L_x_8) ;  /* 0x0000031000017945 */ /* 0x000fe20003800200 */
[----:B------:R-:W-:-:S11]  /*0450*/  HFMA2 R0, -RZ, RZ, 0, 0 ;  /* 0x00000000ff007431 */ /* 0x000fd600000001ff */
[----:B------:R-:W-:Y:S05]  /*0460*/  @!P0 BRA `(.L_x_9) ;  /* 0x0000000000b88947 */ /* 0x000fea0003800000 */
[----:B------:R-:W-:Y:S01]  /*0470*/  VIADD R0, R6, 0xf3000000 ;  /* 0xf300000006007836 */ /* 0x000fe20000000000 */
[----:B------:R0:W1:Y:S01]  /*0480*/  MUFU.RSQ R9, R6 ;  /* 0x0000000600097308 */ /* 0x0000620000001400 */
[----:B------:R-:W-:Y:S03]  /*0490*/  BSSY.RECONVERGENT B2, `(.L_x_10) ;  /* 0x000000c000027945 */ /* 0x000fe60003800200 */
[----:B------:R-:W-:-:S13]  /*04a0*/  ISETP.GT.U32.AND P0, PT, R0, 0x727fffff, PT ;  /* 0x727fffff0000780c */ /* 0x000fda0003f04070 */
[----:B01----:R-:W-:Y:S05]  /*04b0*/  @!P0 BRA `(.L_x_11) ;  /* 0x0000000000148947 */ /* 0x003fea0003800000 */
[----:B------:R-:W-:Y:S01]  /*04c0*/  IMAD.MOV.U32 R0, RZ, RZ, R6 ;  /* 0x000000ffff007224 */ /* 0x000fe200078e0006 */
[----:B------:R-:W-:-:S07]  /*04d0*/  MOV R11, 0x4f0 ;  /* 0x000004f0000b7802 */ /* 0x000fce0000000f00 */
[----:B------:R-:W-:Y:S05]  /*04e0*/  CALL.REL.NOINC `($__internal_1_$__cuda_sm20_sqrt_rn_f32_slowpath) ;  /* 0x0000000800ac7944 */ /* 0x000fea0003c00000 */
[----:B------:R-:W-:Y:S01]  /*04f0*/  MOV R0, R3 ;  /* 0x0000000300007202 */ /* 0x000fe20000000f00 */
[----:B------:R-:W-:Y:S06]  /*0500*/  BRA `(.L_x_12) ;  /* 0x0000000000107947 */ /* 0x000fec0003800000 */
.L_x_11:
[C---:B------:R-:W-:Y:S01]  /*0510*/  FMUL.FTZ R3, R9.reuse, R6 ;  /* 0x0000000609037220 */ /* 0x040fe20000410000 */
[----:B------:R-:W-:-:S03]  /*0520*/  FMUL.FTZ R8, R9, 0.5 ;  /* 0x3f00000009087820 */ /* 0x000fc60000410000 */
[----:B------:R-:W-:-:S04]  /*0530*/  FFMA R0, -R3, R3, R6 ;  /* 0x0000000303007223 */ /* 0x000fc80000000106 */
[----:B------:R-:W-:-:S07]  /*0540*/  FFMA R0, R0, R8, R3 ;  /* 0x0000000800007223 */ /* 0x000fce0000000003 */
.L_x_12:
[----:B------:R-:W-:Y:S05]  /*0550*/  BSYNC.RECONVERGENT B2 ;  /* 0x0000000000027941 */ /* 0x000fea0003800200 */
.L_x_10:
[----:B------:R-:W-:Y:S02]  /*0560*/  IMAD.MOV.U32 R8, RZ, RZ, R0 ;  /* 0x000000ffff087224 */ /* 0x000fe400078e0000 */
[----:B------:R-:W-:-:S03]  /*0570*/  IMAD.MOV.U32 R9, RZ, RZ, 0x3dc6b27f ;  /* 0x3dc6b27fff097424 */ /* 0x000fc600078e00ff */
[----:B------:R-:W-:-:S13]  /*0580*/  FSETP.GEU.AND P0, PT, R8, 1.175494350822287508e-38, PT ;  /* 0x008000000800780b */ /* 0x000fda0003f0e000 */
[----:B------:R-:W-:-:S04]  /*0590*/  @!P0 FMUL R8, R8, 8388608 ;  /* 0x4b00000008088820 */ /* 0x000fc80000400000 */
[----:B------:R-:W-:-:S05]  /*05a0*/  VIADD R0, R8, 0xc0cafb0d ;  /* 0xc0cafb0d08007836 */ /* 0x000fca0000000000 */
[----:B------:R-:W-:-:S04]  /*05b0*/  LOP3.LUT R3, R0, 0xff800000, RZ, 0xc0, !PT ;  /* 0xff80000000037812 */ /* 0x000fc800078ec0ff */
[-C--:B------:R-:W-:Y:S02]  /*05c0*/  IADD3 R0, PT, PT, R8, -R3.reuse, RZ ;  /* 0x8000000308007210 */ /* 0x080fe40007ffe0ff */
[----:B------:R-:W-:-:S03]  /*05d0*/  I2FP.F32.S32 R3, R3 ;  /* 0x0000000300037245 */ /* 0x000fc60000201400 */
[----:B------:R-:W-:Y:S01]  /*05e0*/  FADD R6, R0, -1 ;  /* 0xbf80000000067421 */ /* 0x000fe20000000000 */
[----:B------:R-:W-:Y:S02]  /*05f0*/  FSEL R0, RZ, -23, P0 ;  /* 0xc1b80000ff007808 */ /* 0x000fe40000000000 */
[----:B------:R-:W-:Y:S01]  /*0600*/  ISETP.GT.U32.AND P0, PT, R8, 0x7f7fffff, PT ;  /* 0x7f7fffff0800780c */ /* 0x000fe20003f04070 */
[C---:B------:R-:W-:Y:S02]  /*0610*/  FFMA R9, R6.reuse, R9, -0.16845393180847167969 ;  /* 0xbe2c7f3006097423 */ /* 0x040fe40000000009 */
[----:B------:R-:W-:Y:S01]  /*0620*/  FFMA R0, R3, 1.1920928955078125e-07, R0 ;  /* 0x3400000003007823 */ /* 0x000fe20000000000 */
[----:B------:R-:W-:Y:S02]  /*0630*/  IMAD.MOV.U32 R3, RZ, RZ, 0x7f800000 ;  /* 0x7f800000ff037424 */ /* 0x000fe400078e00ff */
[----:B------:R-:W-:-:S04]  /*0640*/  FFMA R9, R6, R9, 0.1716887056827545166 ;  /* 0x3e2fcf2a06097423 */ /* 0x000fc80000000009 */
[----:B------:R-:W-:-:S04]  /*0650*/  FFMA R9, R6, R9, -0.17900948226451873779 ;  /* 0xbe374e4306097423 */ /* 0x000fc80000000009 */
[----:B------:R-:W-:-:S04]  /*0660*/  FFMA R9, R6, R9, 0.20512372255325317383 ;  /* 0x3e520bf406097423 */ /* 0x000fc80000000009 */
[----:B------:R-:W-:-:S04]  /*0670*/  FFMA R9, R6, R9, -0.24046532809734344482 ;  /* 0xbe763c8b06097423 */ /* 0x000fc80000000009 */
[----:B------:R-:W-:-:S04]  /*0680*/  FFMA R9, R6, R9, 0.28857114911079406738 ;  /* 0x3e93bf9906097423 */ /* 0x000fc80000000009 */
[----:B------:R-:W-:-:S04]  /*0690*/  FFMA R9, R6, R9, -0.36067417263984680176 ;  /* 0xbeb8aa4906097423 */ /* 0x000fc80000000009 */
[----:B------:R-:W-:-:S04]  /*06a0*/  FFMA R9, R6, R9, 0.48089820146560668945 ;  /* 0x3ef6384a06097423 */ /* 0x000fc80000000009 */
[----:B------:R-:W-:-:S04]  /*06b0*/  FFMA R9, R6, R9, -0.72134751081466674805 ;  /* 0xbf38aa3b06097423 */ /* 0x000fc80000000009 */
[----:B------:R-:W-:-:S04]  /*06c0*/  FMUL R9, R6, R9 ;  /* 0x0000000906097220 */ /* 0x000fc80000400000 */
[----:B------:R-:W-:-:S04]  /*06d0*/  FMUL R9, R6, R9 ;  /* 0x0000000906097220 */ /* 0x000fc80000400000 */
[----:B------:R-:W-:-:S04]  /*06e0*/  FFMA R9, R6, 1.4426950216293334961, R9 ;  /* 0x3fb8aa3b06097823 */ /* 0x000fc80000000009 */
[----:B------:R-:W-:Y:S01]  /*06f0*/  FADD R9, R0, R9 ;  /* 0x0000000900097221 */ /* 0x000fe20000000000 */
[C---:B------:R-:W-:Y:S01]  /*0700*/  @P0 FFMA R9, R8.reuse, R3, +INF ;  /* 0x7f80000008090423 */ /* 0x040fe20000000003 */
[----:B------:R-:W-:-:S05]  /*0710*/  FSETP.NEU.AND P0, PT, R8, RZ, PT ;  /* 0x000000ff0800720b */ /* 0x000fca0003f0d000 */
[----:B------:R-:W0:Y:S02]  /*0720*/  FRND.FLOOR R9, R9 ;  /* 0x0000000900097307 */ /* 0x000e240000205000 */
[----:B0-----:R-:W-:-:S06]  /*0730*/  FSEL R0, R9, -INF , P0 ;  /* 0xff80000009007808 */ /* 0x001fcc0000000000 */
[----:B------:R-:W0:Y:S02]  /*0740*/  F2I.TRUNC.NTZ R0, R0 ;  /* 0x0000000000007305 */ /* 0x000e24000020f100 */
.L_x_9:
[----:B------:R-:W-:Y:S05]  /*0750*/  BSYNC.RECONVERGENT B1 ;  /* 0x0000000000017941 */ /* 0x000fea0003800200 */
.L_x_8:
[----:B------:R-:W1:Y:S01]  /*0760*/  S2UR UR5, SR_CgaCtaId ;  /* 0x00000000000579c3 */ /* 0x000e620000008800 */
[----:B------:R-:W-:Y:S01]  /*0770*/  UMOV UR4, 0x400 ;  /* 0x0000040000047882 */ /* 0x000fe20000000000 */
[----:B0-----:R-:W-:Y:S01]  /*0780*/  VIMNMX R0, PT, PT, RZ, R0, !PT ;  /* 0x00000000ff007248 */ /* 0x001fe20007fe0100 */
[----:B-1----:R-:W-:-:S09]  /*0790*/  ULEA UR4, UR5, UR4, 0x18 ;  /* 0x0000000405047291 */ /* 0x002fd2000f8ec0ff */
[----:B------:R1:W-:Y:S03]  /*07a0*/  STS [UR4+0x400], R0 ;  /* 0x00040000ff007988 */ /* 0x0003e60008000804 */
.L_x_6:
[----:B------:R-:W-:Y:S05]  /*07b0*/  BSYNC.RECONVERGENT B0 ;  /* 0x0000000000007941 */ /* 0x000fea0003800200 */
.L_x_5:
[----:B------:R-:W2:Y:S08]  /*07c0*/  S2UR UR5, SR_CgaCtaId ;  /* 0x00000000000579c3 */ /* 0x000eb00000008800 */
[----:B------:R-:W-:Y:S01]  /*07d0*/  BAR.SYNC.DEFER_BLOCKING 0x0 ;  /* 0x0000000000007b1d */ /* 0x000fe20000010000 */
[----:B01----:R-:W-:-:S05]  /*07e0*/  HFMA2 R0, -RZ, RZ, 1.875, 0 ;  /* 0x3f800000ff007431 */ /* 0x003fca00000001ff */
[----:B------:R-:W-:Y:S02]  /*07f0*/  UMOV UR4, 0x400 ;  /* 0x0000040000047882 */ /* 0x000fe40000000000 */
[----:B--2---:R-:W-:-:S09]  /*0800*/  ULEA UR4, UR5, UR4, 0x18 ;  /* 0x0000000405047291 */ /* 0x004fd2000f8ec0ff */
[----:B------:R-:W0:Y:S02]  /*0810*/  LDS R3, [UR4+0x400] ;  /* 0x00040004ff037984 */ /* 0x000e240008000800 */
[----:B0-----:R-:W-:-:S13]  /*0820*/  ISETP.NE.AND P0, PT, R3, RZ, PT ;  /* 0x000000ff0300720c */ /* 0x001fda0003f05270 */
[----:B------:R-:W-:Y:S05]  /*0830*/  @!P0 BRA `(.L_x_13) ;  /* 0x0000000000848947 */ /* 0x000fea0003800000 */
[----:B------:R-:W-:Y:S01]  /*0840*/  FFMA R0, RZ, 1.4426950216293334961, RZ ;  /* 0x3fb8aa3bff007823 */ /* 0x000fe200000000ff */
[----:B------:R-:W-:Y:S01]  /*0850*/  I2FP.F32.S32 R3, R3 ;  /* 0x0000000300037245 */ /* 0x000fe20000201400 */
[----:B------:R-:W-:Y:S02]  /*0860*/  IMAD.MOV.U32 R13, RZ, RZ, 0x391fcb8e ;  /* 0x391fcb8eff0d7424 */ /* 0x000fe400078e00ff */
[----:B------:R-:W-:Y:S01]  /*0870*/  FADD R0, RZ, R0 ;  /* 0x00000000ff007221 */ /* 0x000fe20000000000 */
[----:B------:R-:W-:-:S03]  /*0880*/  FSETP.NAN.AND P2, PT, |R3|, |R3|, PT ;  /* 0x400000030300720b */ /* 0x000fc60003f48200 */
[----:B------:R-:W-:-:S04]  /*0890*/  FFMA R0, RZ, RZ, R0 ;  /* 0x000000ffff007223 */ /* 0x000fc80000000000 */
[----:B------:R-:W-:-:S04]  /*08a0*/  FFMA R0, RZ, RZ, R0 ;  /* 0x000000ffff007223 */ /* 0x000fc80000000000 */
[----:B------:R-:W-:-:S04]  /*08b0*/  FADD R6, R0, 1 ;  /* 0x3f80000000067421 */ /* 0x000fc80000000000 */
[----:B------:R-:W-:Y:S01]  /*08c0*/  FMUL R8, R3, R6 ;  /* 0x0000000603087220 */ /* 0x000fe20000400000 */
[----:B------:R-:W-:-:S03]  /*08d0*/  FADD R11, R6, -1 ;  /* 0xbf800000060b7421 */ /* 0x000fc60000000000 */
[----:B------:R-:W0:Y:S01]  /*08e0*/  FRND R9, R8 ;  /* 0x0000000800097307 */ /* 0x000e220000201000 */
[----:B------:R-:W-:Y:S01]  /*08f0*/  FADD R11, R0, -R11 ;  /* 0x8000000b000b7221 */ /* 0x000fe20000000000 */
[----:B------:R-:W-:Y:S01]  /*0900*/  FFMA R6, R3, R6, -R8 ;  /* 0x0000000603067223 */ /* 0x000fe20000000808 */
[----:B------:R-:W-:-:S03]  /*0910*/  FSETP.GT.AND P0, PT, |R8|, 152, PT ;  /* 0x431800000800780b */ /* 0x000fc60003f04200 */
[----:B------:R-:W-:Y:S01]  /*0920*/  FFMA R11, R3, R11, R6 ;  /* 0x0000000b030b7223 */ /* 0x000fe20000000006 */
[----:B0-----:R-:W-:Y:S01]  /*0930*/  FADD R0, R8, -R9 ;  /* 0x8000000908007221 */ /* 0x001fe20000000000 */
[----:B------:R-:W-:-:S03]  /*0940*/  FSETP.GT.AND P1, PT, R9, RZ, PT ;  /* 0x000000ff0900720b */ /* 0x000fc60003f24000 */
[----:B------:R-:W-:Y:S01]  /*0950*/  FADD R0, R0, R11 ;  /* 0x0000000b00007221 */ /* 0x000fe20000000000 */
[----:B------:R-:W-:Y:S02]  /*0960*/  SEL R6, RZ, 0x83000000, P1 ;  /* 0x83000000ff067807 */ /* 0x000fe40000800000 */
[----:B------:R-:W-:Y:S01]  /*0970*/  FSETP.GEU.AND P1, PT, R8, RZ, PT ;  /* 0x000000ff0800720b */ /* 0x000fe20003f2e000 */
[----:B------:R-:W-:Y:S02]  /*0980*/  FFMA R11, R0, R13, 0.0013391353422775864601 ;  /* 0x3aaf85ed000b7423 */ /* 0x000fe4000000000d */
[----:B------:R-:W-:Y:S02]  /*0990*/  VIADD R9, R6, 0x7f000000 ;  /* 0x7f00000006097836 */ /* 0x000fe40000000000 */
[C---:B------:R-:W-:Y:S02]  /*09a0*/  FFMA R13, R0.reuse, R11, 0.0096188392490148544312 ;  /* 0x3c1d9856000d7423 */ /* 0x040fe4000000000b */
[----:B------:R-:W0:Y:S02]  /*09b0*/  F2I.NTZ R11, R8 ;  /* 0x00000008000b7305 */ /* 0x000e240000203100 */
[----:B------:R-:W-:-:S04]  /*09c0*/  FFMA R13, R0, R13, 0.055503588169813156128 ;  /* 0x3d6357bb000d7423 */ /* 0x000fc8000000000d */
[----:B------:R-:W-:-:S04]  /*09d0*/  FFMA R13, R0, R13, 0.24022644758224487305 ;  /* 0x3e75fdec000d7423 */ /* 0x000fc8000000000d */
[----:B------:R-:W-:-:S04]  /*09e0*/  FFMA R13, R0, R13, 0.69314718246459960938 ;  /* 0x3f317218000d7423 */ /* 0x000fc8000000000d */
[----:B------:R-:W-:Y:S01]  /*09f0*/  FFMA R10, R0, R13, 1 ;  /* 0x3f800000000a7423 */ /* 0x000fe2000000000d */
[----:B0-----:R-:W-:Y:S02]  /*0a00*/  LEA R11, R11, -R6, 0x17 ;  /* 0x800000060b0b7211 */ /* 0x001fe400078eb8ff */
[----:B------:R-:W-:Y:S01]  /*0a10*/  FSEL R0, RZ, +INF , !P1 ;  /* 0x7f800000ff007808 */ /* 0x000fe20004800000 */
[----:B------:R-:W-:-:S04]  /*0a20*/  FMUL R10, R9, R10 ;  /* 0x0000000a090a7220 */ /* 0x000fc80000400000 */
[----:B------:R-:W-:Y:S01]  /*0a30*/  @!P0 FMUL R0, R11, R10 ;  /* 0x0000000a0b008220 */ /* 0x000fe20000400000 */
[----:B------:R-:W-:-:S07]  /*0a40*/  @P2 FADD R0, R3, 2 ;  /* 0x4000000003002421 */ /* 0x000fce0000000000 */
.L_x_13:
[----:B------:R-:W0:Y:S02]  /*0a50*/  LDCU UR4, c[0x0][0x3a0] ;  /* 0x00007400ff0477ac */ /* 0x000e240008000800 */
[----:B0-----:R-:W-:-:S13]  /*0a60*/  ISETP.GE.AND P0, PT, R7, UR4, PT ;  /* 0x0000000407007c0c */ /* 0x001fda000bf06270 */
[----:B------:R-:W-:Y:S05]  /*0a70*/  @P0 EXIT ;  /* 0x000000000000094d */ /* 0x000fea0003800000 */
[----:B------:R-:W-:Y:S01]  /*0a80*/  VIADD R3, R0, 0x1800000 ;  /* 0x0180000000037836 */ /* 0x000fe20000000000 */
[----:B------:R-:W0:Y:S01]  /*0a90*/  LDC.64 R8, c[0x0][0x388] ;  /* 0x0000e200ff087b82 */ /* 0x000e220000000a00 */
[----:B------:R-:W1:Y:S03]  /*0aa0*/  LDCU UR7, c[0x0][0x3a0] ;  /* 0x00007400ff0777ac */ /* 0x000e660008000800 */
[----:B------:R-:W-:Y:S01]  /*0ab0*/  LOP3.LUT R3, R3, 0x7f800000, RZ, 0xc0, !PT ;  /* 0x7f80000003037812 */ /* 0x000fe200078ec0ff */
[----:B------:R-:W2:Y:S03]  /*0ac0*/  LDCU.64 UR4, c[0x0][0x390] ;  /* 0x00007200ff0477ac */ /* 0x000ea60008000a00 */
[----:B------:R-:W-:-:S13]  /*0ad0*/  ISETP.GT.U32.AND P0, PT, R3, 0x1ffffff, PT ;  /* 0x01ffffff0300780c */ /* 0x000fda0003f04070 */
[----:B-1----:R-:W-:Y:S05]  /*0ae0*/  @P0 BRA `(.L_x_14) ;  /* 0x00000000000c0947 */ /* 0x002fea0003800000 */
[----:B------:R-:W-:-:S07]  /*0af0*/  MOV R6, 0xb10 ;  /* 0x00000b1000067802 */ /* 0x000fce0000000f00 */
[----:B0-2---:R-:W-:Y:S05]  /*0b00*/  CALL.REL.NOINC `($__internal_0_$__cuda_sm20_rcp_rn_f32_slowpath) ;  /* 0x0000000000547944 */ /* 0x005fea0003c00000 */
[----:B------:R-:W-:Y:S05]  /*0b10*/  BRA `(.L_x_15) ;  /* 0x0000000000107947 */ /* 0x000fea0003800000 */
.L_x_14:
[----:B------:R-:W1:Y:S02]  /*0b20*/  MUFU.RCP R3, R0 ;  /* 0x0000000000037308 */ /* 0x000e640000001000 */
[----:B-1----:R-:W-:-:S04]  /*0b30*/  FFMA R6, R3, R0, -1 ;  /* 0xbf80000003067423 */ /* 0x002fc80000000000 */
[----:B------:R-:W-:-:S04]  /*0b40*/  FADD.FTZ R6, -R6, -RZ ;  /* 0x800000ff06067221 */ /* 0x000fc80000010100 */
[----:B------:R-:W-:-:S07]  /*0b50*/  FFMA R3, R3, R6, R3 ;  /* 0x0000000603037223 */ /* 0x000fce0000000003 */
.L_x_15:
[----:B------:R-:W-:-:S04]  /*0b60*/  IMAD.WIDE R10, R7, 0x4, R4 ;  /* 0x00000004070a7825 */ /* 0x000fc800078e0204 */
[C---:B0-----:R-:W-:Y:S02]  /*0b70*/  IMAD.WIDE R12, R7.reuse, 0x4, R8 ;  /* 0x00000004070c7825 */ /* 0x041fe400078e0208 */
[----:B------:R-:W3:Y:S04]  /*0b80*/  LDG.E.CONSTANT R10, desc[UR8][R10.64] ;  /* 0x000000080a0a7981 */ /* 0x000ee8000c1e9900 */
[----:B------:R-:W4:Y:S01]  /*0b90*/  LDG.E.CONSTANT R13, desc[UR8][R12.64] ;  /* 0x000000080c0d7981 */ /* 0x000f22000c1e9900 */
[----:B-1----:R-:W-:Y:S02]  /*0ba0*/  SHF.R.S32.HI R15, RZ, 0x1f, R7 ;  /* 0x0000001fff0f7819 */ /* 0x002fe40000011407 */
[----:B------:R-:W-:Y:S01]  /*0bb0*/  IADD3 R6, P0, PT, R2, R7, RZ ;  /* 0x0000000702067210 */ /* 0x000fe20007f1e0ff */
[----:B------:R-:W-:-:S03]  /*0bc0*/  VIADD R7, R7, UR6 ;  /* 0x0000000607077c36 */ /* 0x000fc60008000000 */
[----:B------:R-:W-:Y:S02]  /*0bd0*/  LEA.HI.X.SX32 R15, R2, R15, 0x1, P0 ;  /* 0x0000000f020f7211 */ /* 0x000fe400000f0eff */
[----:B--2---:R-:W-:-:S04]  /*0be0*/  LEA R14, P0, R6, UR4, 0x2 ;  /* 0x00000004060e7c11 */ /* 0x004fc8000f8010ff */
[----:B------:R-:W-:Y:S02]  /*0bf0*/  LEA.HI.X R15, R6, UR5, R15, 0x2, P0 ;  /* 0x00000005060f7c11 */ /* 0x000fe400080f140f */
[----:B------:R-:W-:Y:S01]  /*0c00*/  ISETP.GE.AND P0, PT, R7, UR7, PT ;  /* 0x0000000707007c0c */ /* 0x000fe2000bf06270 */
[----:B---3--:R-:W-:-:S04]  /*0c10*/  FMUL R0, R3, R10 ;  /* 0x0000000a03007220 */ /* 0x008fc80000400000 */
[----:B----4-:R-:W-:-:S05]  /*0c20*/  FMUL R17, R0, R13 ;  /* 0x0000000d00117220 */ /* 0x010fca0000400000 */
[----:B------:R1:W-:Y:S03]  /*0c30*/  STG.E desc[UR8][R14.64], R17 ;  /* 0x000000110e007986 */ /* 0x0003e6000c101908 */
[----:B------:R-:W-:Y:S05]  /*0c40*/  @!P0 BRA `(.L_x_15) ;  /* 0xfffffffc00c48947 */ /* 0x000fea000383ffff */
[----:B------:R-:W-:Y:S05]  /*0c50*/  EXIT ;  /* 0x000000000000794d */ /* 0x000fea0003800000 */
        .weak           $__internal_0_$__cuda_sm20_rcp_rn_f32_slowpath
        .type           $__internal_0_$__cuda_sm20_rcp_rn_f32_slowpath,@function
        .size           $__internal_0_$__cuda_sm20_rcp_rn_f32_slowpath,($__internal_1_$__cuda_sm20_sqrt_rn_f32_slowpath - $__internal_0_$__cuda_sm20_rcp_rn_f32_slowpath)
$__internal_0_$__cuda_sm20_rcp_rn_f32_slowpath:
[----:B------:R-:W-:-:S04]  /*0c60*/  SHF.L.U32 R3, R0, 0x1, RZ ;  /* 0x0000000100037819 */ /* 0x000fc800000006ff */
[----:B------:R-:W-:-:S04]  /*0c70*/  SHF.R.U32.HI R14, RZ, 0x18, R3 ;  /* 0x00000018ff0e7819 */ /* 0x000fc80000011603 */
[----:B------:R-:W-:-:S13]  /*0c80*/  ISETP.NE.U32.AND P0, PT, R14, RZ, PT ;  /* 0x000000ff0e00720c */ /* 0x000fda0003f05070 */
[----:B------:R-:W-:Y:S05]  /*0c90*/  @P0 BRA `(.L_x_16) ;  /* 0x00000000002c0947 */ /* 0x000fea0003800000 */
[----:B------:R-:W-:-:S05]  /*0ca0*/  IMAD.SHL.U32 R3, R0, 0x2, RZ ;  /* 0x0000000200037824 */ /* 0x000fca00078e00ff */
[----:B------:R-:W-:-:S13]  /*0cb0*/  ISETP.NE.AND P0, PT, R3, RZ, PT ;  /* 0x000000ff0300720c */ /* 0x000fda0003f05270 */
[----:B------:R0:W1:Y:S01]  /*0cc0*/  @!P0 MUFU.RCP R3, R0 ;  /* 0x0000000000038308 */ /* 0x0000620000001000 */
[----:B------:R-:W-:Y:S05]  /*0cd0*/  @!P0 BRA `(.L_x_17) ;  /* 0x0000000000a48947 */ /* 0x000fea0003800000 */
[----:B------:R-:W-:-:S04]  /*0ce0*/  FFMA R10, R0, 1.84467440737095516160e+19, RZ ;  /* 0x5f800000000a7823 */ /* 0x000fc800000000ff */
[----:B-1----:R-:W0:Y:S02]  /*0cf0*/  MUFU.RCP R3, R10 ;  /* 0x0000000a00037308 */ /* 0x002e240000001000 */
[----:B0-----:R-:W-:-:S04]  /*0d00*/  FFMA R0, R10, R3, -1 ;  /* 0xbf8000000a007423 */ /* 0x001fc80000000003 */
[----:B------:R-:W-:-:S04]  /*0d10*/  FADD.FTZ R0, -R0, -RZ ;  /* 0x800000ff00007221 */ /* 0x000fc80000010100 */
[----:B------:R-:W-:-:S04]  /*0d20*/  FFMA R0, R3, R0, R3 ;  /* 0x0000000003007223 */ /* 0x000fc80000000003 */
[----:B------:R-:W-:Y:S01]  /*0d30*/  FFMA R3, R0, 1.84467440737095516160e+19, RZ ;  /* 0x5f80000000037823 */ /* 0x000fe200000000ff */
[----:B------:R-:W-:Y:S06]  /*0d40*/  BRA `(.L_x_17) ;  /* 0x0000000000887947 */ /* 0x000fec0003800000 */
.L_x_16:
[----:B------:R-:W-:-:S05]  /*0d50*/  VIADD R16, R14, 0xffffff03 ;  /* 0xffffff030e107836 */ /* 0x000fca0000000000 */
[----:B------:R-:W-:-:S13]  /*0d60*/  ISETP.GT.U32.AND P0, PT, R16, 0x1, PT ;  /* 0x000000011000780c */ /* 0x000fda0003f04070 */
[----:B------:R-:W-:Y:S05]  /*0d70*/  @P0 BRA `(.L_x_18) ;  /* 0x0000000000780947 */ /* 0x000fea0003800000 */
[----:B------:R-:W-:Y:S02]  /*0d80*/  LOP3.LUT R3, R0, 0x7fffff, RZ, 0xc0, !PT ;  /* 0x007fffff00037812 */ /* 0x000fe400078ec0ff */
[----:B------:R-:W-:Y:S02]  /*0d90*/  MOV R13, 0x3 ;  /* 0x00000003000d7802 */ /* 0x000fe40000000f00 */
[----:B------:R-:W-:Y:S02]  /*0da0*/  LOP3.LUT R3, R3, 0x3f800000, RZ, 0xfc, !PT ;  /* 0x3f80000003037812 */ /* 0x000fe400078efcff */
[----:B------:R-:W-:Y:S02]  /*0db0*/  SHF.L.U32 R13, R13, R16, RZ ;  /* 0x000000100d0d7219 */ /* 0x000fe400000006ff */
[----:B------:R-:W0:Y:S02]  /*0dc0*/  MUFU.RCP R10, R3 ;  /* 0x00000003000a7308 */ /* 0x000e240000001000 */
[----:B0-----:R-:W-:-:S04]  /*0dd0*/  FFMA R11, R3, R10, -1 ;  /* 0xbf800000030b7423 */ /* 0x001fc8000000000a */
[----:B------:R-:W-:-:S04]  /*0de0*/  FADD.FTZ R11, -R11, -RZ ;  /* 0x800000ff0b0b7221 */ /* 0x000fc80000010100 */
[CCC-:B------:R-:W-:Y:S01]  /*0df0*/  FFMA.RM R12, R10.reuse, R11.reuse, R10.reuse ;  /* 0x0000000b0a0c7223 */ /* 0x1c0fe2000000400a */
[----:B------:R-:W-:-:S04]  /*0e00*/  FFMA.RP R11, R10, R11, R10 ;  /* 0x0000000b0a0b7223 */ /* 0x000fc8000000800a */
[C---:B------:R-:W-:Y:S02]  /*0e10*/  LOP3.LUT R10, R12.reuse, 0x7fffff, RZ, 0xc0, !PT ;  /* 0x007fffff0c0a7812 */ /* 0x040fe400078ec0ff */
[----:B------:R-:W-:Y:S02]  /*0e20*/  FSETP.NEU.FTZ.AND P0, PT, R12, R11, PT ;  /* 0x0000000b0c00720b */ /* 0x000fe40003f1d000 */
[----:B------:R-:W-:Y:S02]  /*0e30*/  LOP3.LUT R10, R10, 0x800000, RZ, 0xfc, !PT ;  /* 0x008000000a0a7812 */ /* 0x000fe400078efcff */
[----:B------:R-:W-:Y:S02]  /*0e40*/  SEL R11, RZ, 0xffffffff, !P0 ;  /* 0xffffffffff0b7807 */ /* 0x000fe40004000000 */
[----:B------:R-:W-:-:S03]  /*0e50*/  LOP3.LUT R13, R13, R10, RZ, 0xc0, !PT ;  /* 0x0000000a0d0d7212 */ /* 0x000fc600078ec0ff */
[----:B------:R-:W-:Y:S01]  /*0e60*/  IMAD.MOV R11, RZ, RZ, -R11 ;  /* 0x000000ffff0b7224 */ /* 0x000fe200078e0a0b */
[----:B------:R-:W-:-:S04]  /*0e70*/  SHF.R.U32.HI R13, RZ, R16, R13 ;  /* 0x00000010ff0d7219 */ /* 0x000fc8000001160d */
[----:B------:R-:W-:Y:S02]  /*0e80*/  LOP3.LUT P1, RZ, R11, R16, R10, 0xf8, !PT ;  /* 0x000000100bff7212 */ /* 0x000fe4000782f80a */
[C---:B------:R-:W-:Y:S02]  /*0e90*/  LOP3.LUT P0, RZ, R13.reuse, 0x1, RZ, 0xc0, !PT ;  /* 0x000000010dff7812 */ /* 0x040fe4000780c0ff */
[----:B------:R-:W-:-:S04]  /*0ea0*/  LOP3.LUT P2, RZ, R13, 0x2, RZ, 0xc0, !PT ;  /* 0x000000020dff7812 */ /* 0x000fc8000784c0ff */
[----:B------:R-:W-:Y:S02]  /*0eb0*/  PLOP3.LUT P0, PT, P0, P1, P2, 0xe0, 0x0 ;  /* 0x000000000000781c */ /* 0x000fe40000703c20 */
[----:B------:R-:W-:Y:S02]  /*0ec0*/  LOP3.LUT P1, RZ, R0, 0x7fffff, RZ, 0xc0, !PT ;  /* 0x007fffff00ff7812 */ /* 0x000fe4000782c0ff */
[----:B------:R-:W-:-:S05]  /*0ed0*/  SEL R3, RZ, 0x1, !P0 ;  /* 0x00000001ff037807 */ /* 0x000fca0004000000 */
[----:B------:R-:W-:-:S05]  /*0ee0*/  IMAD.MOV R3, RZ, RZ, -R3 ;  /* 0x000000ffff037224 */ /* 0x000fca00078e0a03 */
[----:B------:R-:W-:Y:S02]  /*0ef0*/  ISETP.GE.AND P0, PT, R3, RZ, PT ;  /* 0x000000ff0300720c */ /* 0x000fe40003f06270 */
[----:B------:R-:W-:-:S04]  /*0f00*/  IADD3 R3, PT, PT, R14, -0xfc, RZ ;  /* 0xffffff040e037810 */ /* 0x000fc80007ffe0ff */
[----:B------:R-:W-:-:S07]  /*0f10*/  SHF.R.U32.HI R3, RZ, R3, R10 ;  /* 0x00000003ff037219 */ /* 0x000fce000001160a */
[----:B------:R-:W-:-:S04]  /*0f20*/  @!P0 VIADD R3, R3, 0x1 ;  /* 0x0000000103038836 */ /* 0x000fc80000000000 */
[----:B------:R-:W-:-:S05]  /*0f30*/  @!P1 IMAD.SHL.U32 R3, R3, 0x2, RZ ;  /* 0x0000000203039824 */ /* 0x000fca00078e00ff */
[----:B------:R-:W-:Y:S01]  /*0f40*/  LOP3.LUT R3, R3, 0x80000000, R0, 0xf8, !PT ;  /* 0x8000000003037812 */ /* 0x000fe200078ef800 */
[----:B------:R-:W-:Y:S06]  /*0f50*/  BRA `(.L_x_17) ;  /* 0x0000000000047947 */ /* 0x000fec0003800000 */
.L_x_18:
[----:B------:R2:W3:Y:S02]  /*0f60*/  MUFU.RCP R3, R0 ;  /* 0x0000000000037308 */ /* 0x0004e40000001000 */
.L_x_17:
[----:B------:R-:W-:Y:S01]  /*0f70*/  MOV R10, R6 ;  /* 0x00000006000a7202 */ /* 0x000fe20000000f00 */
[----:B------:R-:W-:-:S04]  /*0f80*/  IMAD.MOV.U32 R11, RZ, RZ, 0x0 ;  /* 0x00000000ff0b7424 */ /* 0x000fc800078e00ff */
[----:B0123--:R-:W-:Y:S05]  /*0f90*/  RET.REL.NODEC R10 `(_Z24bitshift_norm_fwd_kernelPKfS0_Pfiiii) ;  /* 0xfffffff00a187950 */ /* 0x00ffea0003c3ffff */
        .weak           $__internal_1_$__cuda_sm20_sqrt_rn_f32_slowpath
        .type           $__internal_1_$__cuda_sm20_sqrt_rn_f32_slowpath,@function
        .size           $__internal_1_$__cuda_sm20_sqrt_rn_f32_slowpath,($__internal_2_$__cuda_sm3x_div_rn_noftz_f32_slowpath - $__internal_1_$__cuda_sm20_sqrt_rn_f32_slowpath)
$__internal_1_$__cuda_sm20_sqrt_rn_f32_slowpath:
[----:B------:R-:W-:-:S13]  /*0fa0*/  LOP3.LUT P0, RZ, R0, 0x7fffffff, RZ, 0xc0, !PT ;  /* 0x7fffffff00ff7812 */ /* 0x000fda000780c0ff */
[----:B------:R-:W-:Y:S01]  /*0fb0*/  @!P0 IMAD.MOV.U32 R3, RZ, RZ, R0 ;  /* 0x000000ffff038224 */ /* 0x000fe200078e0000 */
[----:B------:R-:W-:Y:S06]  /*0fc0*/  @!P0 BRA `(.L_x_19) ;  /* 0x0000000000408947 */ /* 0x000fec0003800000 */
[----:B------:R-:W-:-:S13]  /*0fd0*/  FSETP.GEU.FTZ.AND P0, PT, R0, RZ, PT ;  /* 0x000000ff0000720b */ /* 0x000fda0003f1e000 */
[----:B------:R-:W-:Y:S01]  /*0fe0*/  @!P0 MOV R3, 0x7fffffff ;  /* 0x7fffffff00038802 */ /* 0x000fe20000000f00 */
[----:B------:R-:W-:Y:S06]  /*0ff0*/  @!P0 BRA `(.L_x_19) ;  /* 0x0000000000348947 */ /* 0x000fec0003800000 */
[----:B------:R-:W-:-:S13]  /*1000*/  FSETP.GTU.FTZ.AND P0, PT, |R0|, +INF , PT ;  /* 0x7f8000000000780b */ /* 0x000fda0003f1c200 */
[----:B------:R-:W-:Y:S01]  /*1010*/  @P0 FADD.FTZ R3, R0, 1 ;  /* 0x3f80000000030421 */ /* 0x000fe20000010000 */
[----:B------:R-:W-:Y:S06]  /*1020*/  @P0 BRA `(.L_x_19) ;  /* 0x0000000000280947 */ /* 0x000fec0003800000 */
[----:B------:R-:W-:-:S13]  /*1030*/  FSETP.NEU.FTZ.AND P0, PT, |R0|, +INF , PT ;  /* 0x7f8000000000780b */ /* 0x000fda0003f1d200 */
[----:B------:R-:W-:-:S04]  /*1040*/  @P0 FFMA R6, R0, 1.84467440737095516160e+19, RZ ;  /* 0x5f80000000060823 */ /* 0x000fc800000000ff */
[----:B------:R-:W0:Y:S02]  /*1050*/  @P0 MUFU.RSQ R3, R6 ;  /* 0x0000000600030308 */ /* 0x000e240000001400 */
[----:B0-----:R-:W-:Y:S01]  /*1060*/  @P0 FMUL.FTZ R9, R6, R3 ;  /* 0x0000000306090220 */ /* 0x001fe20000410000 */
[----:B------:R-:W-:Y:S01]  /*1070*/  @P0 FMUL.FTZ R10, R3, 0.5 ;  /* 0x3f000000030a0820 */ /* 0x000fe20000410000 */
[----:B------:R-:W-:Y:S02]  /*1080*/  @!P0 IMAD.MOV.U32 R3, RZ, RZ, R0 ;  /* 0x000000ffff038224 */ /* 0x000fe400078e0000 */
[----:B------:R-:W-:-:S04]  /*1090*/  @P0 FADD.FTZ R8, -R9, -RZ ;  /* 0x800000ff09080221 */ /* 0x000fc80000010100 */
[----:B------:R-:W-:-:S04]  /*10a0*/  @P0 FFMA R8, R9, R8, R6 ;  /* 0x0000000809080223 */ /* 0x000fc80000000006 */
[----:B------:R-:W-:-:S04]  /*10b0*/  @P0 FFMA R8, R8, R10, R9 ;  /* 0x0000000a08080223 */ /* 0x000fc80000000009 */
[----:B------:R-:W-:-:S07]  /*10c0*/  @P0 FMUL.FTZ R3, R8, 2.3283064365386962891e-10 ;  /* 0x2f80000008030820 */ /* 0x000fce0000410000 */
.L_x_19:
[----:B------:R-:W-:Y:S02]  /*10d0*/  HFMA2 R9, -RZ, RZ, 0, 0 ;  /* 0x00000000ff097431 */ /* 0x000fe400000001ff */
[----:B------:R-:W-:-:S04]  /*10e0*/  IMAD.MOV.U32 R8, RZ, RZ, R11 ;  /* 0x000000ffff087224 */ /* 0x000fc800078e000b */
[----:B------:R-:W-:Y:S05]  /*10f0*/  RET.REL.NODEC R8 `(_Z24bitshift_norm_fwd_kernelPKfS0_Pfiiii) ;  /* 0xffffffec08c07950 */ /* 0x000fea0003c3ffff */
        .weak           $__internal_2_$__cuda_sm3x_div_rn_noftz_f32_slowpath
        .type           $__internal_2_$__cuda_sm3x_div_rn_noftz_f32_slowpath,@function
        .size           $__internal_2_$__cuda_sm3x_div_rn_noftz_f32_slowpath,(.L_x_31 - $__internal_2_$__cuda_sm3x_div_rn_noftz_f32_slowpath)
$__internal_2_$__cuda_sm3x_div_rn_noftz_f32_slowpath:
[--C-:B------:R-:W-:Y:S01]  /*1100*/  SHF.R.U32.HI R9, RZ, 0x17, R3.reuse ;  /* 0x00000017ff097819 */ /* 0x100fe20000011603 */
[----:B------:R-:W-:Y:S01]  /*1110*/  IMAD.MOV.U32 R12, RZ, RZ, R3 ;  /* 0x000000ffff0c7224 */ /* 0x000fe200078e0003 */
[----:B------:R-:W-:Y:S02]  /*1120*/  SHF.R.U32.HI R8, RZ, 0x17, R0 ;  /* 0x00000017ff087819 */ /* 0x000fe40000011600 */
[----:B------:R-:W-:Y:S02]  /*1130*/  LOP3.LUT R9, R9, 0xff, RZ, 0xc0, !PT ;  /* 0x000000ff09097812 */ /* 0x000fe400078ec0ff */
[----:B------:R-:W-:Y:S02]  /*1140*/  LOP3.LUT R10, R8, 0xff, RZ, 0xc0, !PT ;  /* 0x000000ff080a7812 */ /* 0x000fe400078ec0ff */
[----:B------:R-:W-:Y:S01]  /*1150*/  MOV R11, R0 ;  /* 0x00000000000b7202 */ /* 0x000fe20000000f00 */
[----:B------:R-:W-:Y:S02]  /*1160*/  VIADD R14, R9, 0xffffffff ;  /* 0xffffffff090e7836 */ /* 0x000fe40000000000 */
[----:B------:R-:W-:-:S03]  /*1170*/  VIADD R13, R10, 0xffffffff ;  /* 0xffffffff0a0d7836 */ /* 0x000fc60000000000 */
[----:B------:R-:W-:-:S04]  /*1180*/  ISETP.GT.U32.AND P0, PT, R14, 0xfd, PT ;  /* 0x000000fd0e00780c */ /* 0x000fc80003f04070 */
[----:B------:R-:W-:-:S13]  /*1190*/  ISETP.GT.U32.OR P0, PT, R13, 0xfd, P0 ;  /* 0x000000fd0d00780c */ /* 0x000fda0000704470 */
[----:B------:R-:W-:Y:S01]  /*11a0*/  @!P0 IMAD.MOV.U32 R8, RZ, RZ, RZ ;  /* 0x000000ffff088224 */ /* 0x000fe200078e00ff */
[----:B------:R-:W-:Y:S06]  /*11b0*/  @!P0 BRA `(.L_x_20) ;  /* 0x00000000005c8947 */ /* 0x000fec0003800000 */
[----:B------:R-:W-:Y:S02]  /*11c0*/  FSETP.GTU.FTZ.AND P0, PT, |R0|, +INF , PT ;  /* 0x7f8000000000780b */ /* 0x000fe40003f1c200 */
[----:B------:R-:W-:-:S04]  /*11d0*/  FSETP.GTU.FTZ.AND P1, PT, |R3|, +INF , PT ;  /* 0x7f8000000300780b */ /* 0x000fc80003f3c200 */
[----:B------:R-:W-:-:S13]  /*11e0*/  PLOP3.LUT P0, PT, P0, P1, PT, 0xf8, 0x8f ;  /* 0x00000000008f781c */ /* 0x000fda0000703f70 */
[----:B------:R-:W-:Y:S05]  /*11f0*/  @P0 BRA `(.L_x_21) ;  /* 0x0000000400440947 */ /* 0x000fea0003800000 */
[----:B------:R-:W-:-:S13]  /*1200*/  LOP3.LUT P0, RZ, R12, 0x7fffffff, R11, 0xc8, !PT ;  /* 0x7fffffff0cff7812 */ /* 0x000fda000780c80b */
[----:B------:R-:W-:Y:S05]  /*1210*/  @!P0 BRA `(.L_x_22) ;  /* 0x0000000400348947 */ /* 0x000fea0003800000 */
[C---:B------:R-:W-:Y:S02]  /*1220*/  FSETP.NEU.FTZ.AND P2, PT, |R0|.reuse, +INF , PT ;  /* 0x7f8000000000780b */ /* 0x040fe40003f5d200 */
[----:B------:R-:W-:Y:S02]  /*1230*/  FSETP.NEU.FTZ.AND P1, PT, |R3|, +INF , PT ;  /* 0x7f8000000300780b */ /* 0x000fe40003f3d200 */
[----:B------:R-:W-:-:S11]  /*1240*/  FSETP.NEU.FTZ.AND P0, PT, |R0|, +INF , PT ;  /* 0x7f8000000000780b */ /* 0x000fd60003f1d200 */
[----:B------:R-:W-:Y:S05]  /*1250*/  @!P1 BRA !P2, `(.L_x_22) ;  /* 0x0000000400249947 */ /* 0x000fea0005000000 */
[----:B------:R-:W-:-:S04]  /*1260*/  LOP3.LUT P2, RZ, R11, 0x7fffffff, RZ, 0xc0, !PT ;  /* 0x7fffffff0bff7812 */ /* 0x000fc8000784c0ff */
[----:B------:R-:W-:-:S13]  /*1270*/  PLOP3.LUT P1, PT, P1, P2, PT, 0x2f, 0xf2 ;  /* 0x0000000000f2781c */ /* 0x000fda0000f24577 */
[----:B------:R-:W-:Y:S05]  /*1280*/  @P1 BRA `(.L_x_23) ;  /* 0x0000000400101947 */ /* 0x000fea0003800000 */
[----:B------:R-:W-:-:S04]  /*1290*/  LOP3.LUT P1, RZ, R12, 0x7fffffff, RZ, 0xc0, !PT ;  /* 0x7fffffff0cff7812 */ /* 0x000fc8000782c0ff */
[----:B------:R-:W-:-:S13]  /*12a0*/  PLOP3.LUT P0, PT, P0, P1, PT, 0x2f, 0xf2 ;  /* 0x0000000000f2781c */ /* 0x000fda0000702577 */
[----:B------:R-:W-:Y:S05]  /*12b0*/  @P0 BRA `(.L_x_24) ;  /* 0x0000000000f80947 */ /* 0x000fea0003800000 */
[----:B------:R-:W-:Y:S02]  /*12c0*/  ISETP.GE.AND P0, PT, R13, RZ, PT ;  /* 0x000000ff0d00720c */ /* 0x000fe40003f06270 */
[----:B------:R-:W-:-:S11]  /*12d0*/  ISETP.GE.AND P1, PT, R14, RZ, PT ;  /* 0x000000ff0e00720c */ /* 0x000fd60003f26270 */
[----:B------:R-:W-:Y:S01]  /*12e0*/  @P0 MOV R8, RZ ;  /* 0x000000ff00080202 */ /* 0x000fe20000000f00 */
[----:B------:R-:W-:Y:S02]  /*12f0*/  @!P0 IMAD.MOV.U32 R8, RZ, RZ, -0x40 ;  /* 0xffffffc0ff088424 */ /* 0x000fe400078e00ff */
[----:B------:R-:W-:Y:S01]  /*1300*/  @!P0 FFMA R11, R0, 1.84467440737095516160e+19, RZ ;  /* 0x5f800000000b8823 */ /* 0x000fe200000000ff */
[----:B------:R-:W-:Y:S01]  /*1310*/  @!P1 FFMA R12, R3, 1.84467440737095516160e+19, RZ ;  /* 0x5f800000030c9823 */ /* 0x000fe200000000ff */
[----:B------:R-:W-:-:S07]  /*1320*/  @!P1 VIADD R8, R8, 0x40 ;  /* 0x0000004008089836 */ /* 0x000fce0000000000 */
.L_x_20:
[----:B------:R-:W-:Y:S01]  /*1330*/  LEA R3, R9, 0xc0800000, 0x17 ;  /* 0xc080000009037811 */ /* 0x000fe200078eb8ff */
[----:B------:R-:W-:-:S03]  /*1340*/  VIADD R10, R10, 0xffffff81 ;  /* 0xffffff810a0a7836 */ /* 0x000fc60000000000 */
[----:B------:R-:W-:Y:S01]  /*1350*/  IADD3 R3, PT, PT, -R3, R12, RZ ;  /* 0x0000000c03037210 */ /* 0x000fe20007ffe1ff */
[C---:B------:R-:W-:Y:S01]  /*1360*/  IMAD R0, R10.reuse, -0x800000, R11 ;  /* 0xff8000000a007824 */ /* 0x040fe200078e020b */
[----:B------:R-:W-:Y:S02]  /*1370*/  IADD3 R9, PT, PT, R10, 0x7f, -R9 ;  /* 0x0000007f0a097810 */ /* 0x000fe40007ffe809 */
[----:B------:R-:W0:Y:S01]  /*1380*/  MUFU.RCP R12, R3 ;  /* 0x00000003000c7308 */ /* 0x000e220000001000 */
[----:B------:R-:W-:Y:S02]  /*1390*/  FADD.FTZ R13, -R3, -RZ ;  /* 0x800000ff030d7221 */ /* 0x000fe40000010100 */
[----:B------:R-:W-:Y:S02]  /*13a0*/  IMAD.IADD R9, R9, 0x1, R8 ;  /* 0x0000000109097824 */ /* 0x000fe400078e0208 */
[----:B0-----:R-:W-:-:S04]  /*13b0*/  FFMA R15, R12, R13, 1 ;  /* 0x3f8000000c0f7423 */ /* 0x001fc8000000000d */
[----:B------:R-:W-:-:S04]  /*13c0*/  FFMA R14, R12, R15, R12 ;  /* 0x0000000f0c0e7223 */ /* 0x000fc8000000000c */
[----:B------:R-:W-:-:S04]  /*13d0*/  FFMA R11, R0, R14, RZ ;  /* 0x0000000e000b7223 */ /* 0x000fc800000000ff */
[----:B------:R-:W-:-:S04]  /*13e0*/  FFMA R12, R13, R11, R0 ;  /* 0x0000000b0d0c7223 */ /* 0x000fc80000000000 */
[----:B------:R-:W-:-:S04]  /*13f0*/  FFMA R11, R14, R12, R11 ;  /* 0x0000000c0e0b7223 */ /* 0x000fc8000000000b */
[----:B------:R-:W-:-:S04]  /*1400*/  FFMA R12, R13, R11, R0 ;  /* 0x0000000b0d0c7223 */ /* 0x000fc80000000000 */
[----:B------:R-:W-:-:S05]  /*1410*/  FFMA R0, R14, R12, R11 ;  /* 0x0000000c0e007223 */ /* 0x000fca000000000b */
[----:B------:R-:W-:-:S04]  /*1420*/  SHF.R.U32.HI R3, RZ, 0x17, R0 ;  /* 0x00000017ff037819 */ /* 0x000fc80000011600 */
[----:B------:R-:W-:-:S04]  /*1430*/  LOP3.LUT R3, R3, 0xff, RZ, 0xc0, !PT ;  /* 0x000000ff03037812 */ /* 0x000fc800078ec0ff */
[----:B------:R-:W-:-:S05]  /*1440*/  IADD3 R13, PT, PT, R3, R9, RZ ;  /* 0x00000009030d7210 */ /* 0x000fca0007ffe0ff */
[----:B------:R-:W-:-:S05]  /*1450*/  VIADD R3, R13, 0xffffffff ;  /* 0xffffffff0d037836 */ /* 0x000fca0000000000 */
[----:B------:R-:W-:-:S13]  /*1460*/  ISETP.GE.U32.AND P0, PT, R3, 0xfe, PT ;  /* 0x000000fe0300780c */ /* 0x000fda0003f06070 */
[----:B------:R-:W-:Y:S05]  /*1470*/  @!P0 BRA `(.L_x_25) ;  /* 0x0000000000808947 */ /* 0x000fea0003800000 */
[----:B------:R-:W-:-:S13]  /*1480*/  ISETP.GT.AND P0, PT, R13, 0xfe, PT ;  /* 0x000000fe0d00780c */ /* 0x000fda0003f04270 */
[----:B------:R-:W-:Y:S05]  /*1490*/  @P0 BRA `(.L_x_26) ;  /* 0x00000000006c0947 */ /* 0x000fea0003800000 */
[----:B------:R-:W-:-:S13]  /*14a0*/  ISETP.GE.AND P0, PT, R13, 0x1, PT ;  /* 0x000000010d00780c */ /* 0x000fda0003f06270 */
[----:B------:R-:W-:Y:S05]  /*14b0*/  @P0 BRA `(.L_x_27) ;  /* 0x0000000000980947 */ /* 0x000fea0003800000 */
[----:B------:R-:W-:Y:S02]  /*14c0*/  ISETP.GE.AND P0, PT, R13, -0x18, PT ;  /* 0xffffffe80d00780c */ /* 0x000fe40003f06270 */
[----:B------:R-:W-:-:S11]  /*14d0*/  LOP3.LUT R0, R0, 0x80000000, RZ, 0xc0, !PT ;  /* 0x8000000000007812 */ /* 0x000fd600078ec0ff */
[----:B------:R-:W-:Y:S05]  /*14e0*/  @!P0 BRA `(.L_x_27) ;  /* 0x00000000008c8947 */ /* 0x000fea0003800000 */
[CCC-:B------:R-:W-:Y:S01]  /*14f0*/  FFMA.RZ R3, R14.reuse, R12.reuse, R11.reuse ;  /* 0x0000000c0e037223 */ /* 0x1c0fe2000000c00b */
[C---:B------:R-:W-:Y:S02]  /*1500*/  VIADD R10, R13.reuse, 0x20 ;  /* 0x000000200d0a7836 */ /* 0x040fe40000000000 */
[CCC-:B------:R-:W-:Y:S01]  /*1510*/  FFMA.RM R8, R14.reuse, R12.reuse, R11.reuse ;  /* 0x0000000c0e087223 */ /* 0x1c0fe2000000400b */
[----:B------:R-:W-:Y:S02]  /*1520*/  ISETP.NE.AND P2, PT, R13, RZ, PT ;  /* 0x000000ff0d00720c */ /* 0x000fe40003f45270 */
[----:B------:R-:W-:Y:S01]  /*1530*/  LOP3.LUT R9, R3, 0x7fffff, RZ, 0xc0, !PT ;  /* 0x007fffff03097812 */ /* 0x000fe200078ec0ff */
[----:B------:R-:W-:Y:S01]  /*1540*/  FFMA.RP R3, R14, R12, R11 ;  /* 0x0000000c0e037223 */ /* 0x000fe2000000800b */
[----:B------:R-:W-:Y:S02]  /*1550*/  ISETP.NE.AND P1, PT, R13, RZ, PT ;  /* 0x000000ff0d00720c */ /* 0x000fe40003f25270 */
[----:B------:R-:W-:-:S02]  /*1560*/  LOP3.LUT R9, R9, 0x800000, RZ, 0xfc, !PT ;  /* 0x0080000009097812 */ /* 0x000fc400078efcff */
[----:B------:R-:W-:Y:S02]  /*1570*/  IADD3 R11, PT, PT, -R13, RZ, RZ ;  /* 0x000000ff0d0b7210 */ /* 0x000fe40007ffe1ff */
[----:B------:R-:W-:Y:S02]  /*1580*/  SHF.L.U32 R10, R9, R10, RZ ;  /* 0x0000000a090a7219 */ /* 0x000fe400000006ff */
[----:B------:R-:W-:Y:S02]  /*1590*/  FSETP.NEU.FTZ.AND P0, PT, R3, R8, PT ;  /* 0x000000080300720b */ /* 0x000fe40003f1d000 */
[----:B------:R-:W-:Y:S02]  /*15a0*/  SEL R8, R11, RZ, P2 ;  /* 0x000000ff0b087207 */ /* 0x000fe40001000000 */
[----:B------:R-:W-:Y:S02]  /*15b0*/  ISETP.NE.AND P1, PT, R10, RZ, P1 ;  /* 0x000000ff0a00720c */ /* 0x000fe40000f25270 */
[----:B------:R-:W-:-:S02]  /*15c0*/  SHF.R.U32.HI R8, RZ, R8, R9 ;  /* 0x00000008ff087219 */ /* 0x000fc40000011609 */
[----:B------:R-:W-:Y:S02]  /*15d0*/  PLOP3.LUT P0, PT, P0, P1, PT, 0xf8, 0x8f ;  /* 0x00000000008f781c */ /* 0x000fe40000703f70 */
[----:B------:R-:W-:Y:S02]  /*15e0*/  SHF.R.U32.HI R10, RZ, 0x1, R8 ;  /* 0x00000001ff0a7819 */ /* 0x000fe40000011608 */
[----:B------:R-:W-:-:S04]  /*15f0*/  SEL R3, RZ, 0x1, !P0 ;  /* 0x00000001ff037807 */ /* 0x000fc80004000000 */
[----:B------:R-:W-:-:S04]  /*1600*/  LOP3.LUT R3, R3, 0x1, R10, 0xf8, !PT ;  /* 0x0000000103037812 */ /* 0x000fc800078ef80a */
[----:B------:R-:W-:-:S05]  /*1610*/  LOP3.LUT R3, R3, R8, RZ, 0xc0, !PT ;  /* 0x0000000803037212 */ /* 0x000fca00078ec0ff */
[----:B------:R-:W-:-:S05]  /*1620*/  IMAD.IADD R3, R10, 0x1, R3 ;  /* 0x000000010a037824 */ /* 0x000fca00078e0203 */
[----:B------:R-:W-:Y:S01]  /*1630*/  LOP3.LUT R0, R3, R0, RZ, 0xfc, !PT ;  /* 0x0000000003007212 */ /* 0x000fe200078efcff */
[----:B------:R-:W-:Y:S06]  /*1640*/  BRA `(.L_x_27) ;  /* 0x0000000000347947 */ /* 0x000fec0003800000 */
.L_x_26:
[----:B------:R-:W-:-:S04]  /*1650*/  LOP3.LUT R0, R0, 0x80000000, RZ, 0xc0, !PT ;  /* 0x8000000000007812 */ /* 0x000fc800078ec0ff */
[----:B------:R-:W-:Y:S01]  /*1660*/  LOP3.LUT R0, R0, 0x7f800000, RZ, 0xfc, !PT ;  /* 0x7f80000000007812 */ /* 0x000fe200078efcff */
[----:B------:R-:W-:Y:S06]  /*1670*/  BRA `(.L_x_27) ;  /* 0x0000000000287947 */ /* 0x000fec0003800000 */
.L_x_25:
[----:B------:R-:W-:Y:S01]  /*1680*/  LEA R0, R9, R0, 0x17 ;  /* 0x0000000009007211 */ /* 0x000fe200078eb8ff */
[----:B------:R-:W-:Y:S06]  /*1690*/  BRA `(.L_x_27) ;  /* 0x0000000000207947 */ /* 0x000fec0003800000 */
.L_x_24:
[----:B------:R-:W-:-:S04]  /*16a0*/  LOP3.LUT R0, R12, 0x80000000, R11, 0x48, !PT ;  /* 0x800000000c007812 */ /* 0x000fc800078e480b */
[----:B------:R-:W-:Y:S01]  /*16b0*/  LOP3.LUT R0, R0, 0x7f800000, RZ, 0xfc, !PT ;  /* 0x7f80000000007812 */ /* 0x000fe200078efcff */
[----:B------:R-:W-:Y:S06]  /*16c0*/  BRA `(.L_x_27) ;  /* 0x0000000000147947 */ /* 0x000fec0003800000 */
.L_x_23:
[----:B------:R-:W-:Y:S01]  /*16d0*/  LOP3.LUT R0, R12, 0x80000000, R11, 0x48, !PT ;  /* 0x800000000c007812 */ /* 0x000fe200078e480b */
[----:B------:R-:W-:Y:S06]  /*16e0*/  BRA `(.L_x_27) ;  /* 0x00000000000c7947 */ /* 0x000fec0003800000 */
.L_x_22:
[----:B------:R-:W0:Y:S01]  /*16f0*/  MUFU.RSQ R0, -QNAN ;  /* 0xffc0000000007908 */ /* 0x000e220000001400 */
[----:B------:R-:W-:Y:S05]  /*1700*/  BRA `(.L_x_27) ;  /* 0x0000000000047947 */ /* 0x000fea0003800000 */
.L_x_21:
[----:B------:R-:W-:-:S07]  /*1710*/  FADD.FTZ R0, R0, R3 ;  /* 0x0000000300007221 */ /* 0x000fce0000010000 */
.L_x_27:
[----:B------:R-:W-:Y:S02]  /*1720*/  HFMA2 R9, -RZ, RZ, 0, 0 ;  /* 0x00000000ff097431 */ /* 0x000fe400000001ff */
[----:B------:R-:W-:-:S04]  /*1730*/  IMAD.MOV.U32 R8, RZ, RZ, R6 ;  /* 0x000000ffff087224 */ /* 0x000fc800078e0006 */
[----:B0-----:R-:W-:Y:S05]  /*1740*/  RET.REL.NODEC R8 `(_Z24bitshift_norm_fwd_kernelPKfS0_Pfiiii) ;  /* 0xffffffe8082c7950 */ /* 0x001fea0003c3ffff */
.L_x_28:
[----:B------:R-:W-:-:S00]  /*1750*/  BRA `(.L_x_28) ;  /* 0xfffffffc00fc7947 */ /* 0x000fc0000383ffff */
[----:B------:R-:W-:-:S00]  /*1760*/  NOP ;  /* 0x0000000000007918 */ /* 0x000fc00000000000 */
        /* <DEDUP_REMOVED lines=9> */
.L_x_31:


//--------------------- .nv.shared._Z24bitshift_norm_fwd_kernelPKfS0_Pfiiii --------------------------
	.section	.nv.shared._Z24bitshift_norm_fwd_kernelPKfS0_Pfiiii,"aw",@nobits
	.sectionflags	@""
	.align	4
.nv.shared._Z24bitshift_norm_fwd_kernelPKfS0_Pfiiii:
	.zero		2052


//--------------------- .nv.shared.reserved.0     --------------------------
	.section	.nv.shared.reserved.0,"aw",@nobits
	.weak		__nv_reservedSMEM_offset_0_alias
	.size		__nv_reservedSMEM_offset_0_alias, 0, 64
	.other		__nv_reservedSMEM_offset_0_alias,@"STO_CUDA_RESERVED_SHARED STV_DEFAULT"
__nv_reservedSMEM_offset_0_alias:
	.zero		0
	.zero		64


//--------------------- .nv.constant0._Z24bitshift_norm_fwd_kernelPKfS0_Pfiiii --------------------------
	.section	.nv.constant0._Z24bitshift_norm_fwd_kernelPKfS0_Pfiiii,"a",@progbits
	.sectionflags	@""
	.align	4
.nv.constant0._Z24bitshift_norm_fwd_kernelPKfS0_Pfiiii:
	.zero		936


//--------------------- SYMBOLS --------------------------

	.type		.nv.reservedSmem.offset0,@object
	.size		.nv.reservedSmem.offset0,0x4
	.type		.nv.reservedSmem.cap,@object
	.size		.nv.reservedSmem.cap,0x4
